	.target	sm_90a

	.elftype	@"ET_EXEC"


//--------------------- .note.nv.tkinfo           --------------------------
	.section	.note.nv.tkinfo,"",@"SHT_NOTE"
	.sectionflags	@"SHF_NOTE_NV_TKINFO"
	.tkinfo
        /*0018*/ 	.word	0x00000002
        /*0030*/ 	.string	""
        /*0030*/ 	.string	"ptxas"
        /*0030*/ 	.string	"Cuda compilation tools, release 13.0, V13.0.88"
        /*0030*/ 	.string	"Build cuda_13.0.r13.0/compiler.36424714_0"
        /*0030*/ 	.string	"-arch sm_90a -m 64 "



//--------------------- .note.nv.cuinfo           --------------------------
	.section	.note.nv.cuinfo,"",@"SHT_NOTE"
	.sectionflags	@"SHF_NOTE_NV_CUINFO"
        /*0018*/ 	.short	0x0002
        /*001a*/ 	.short	0x005a
        /*001c*/ 	.short	0x0082
	.zero		2


//--------------------- .nv.info                  --------------------------
	.section	.nv.info,"",@"SHT_CUDA_INFO"
	.align	4


	//----- nvinfo : EIATTR_REGCOUNT
	.align		4
        /*0000*/ 	.byte	0x04, 0x2f
        /*0002*/ 	.short	(.L_15 - .L_14)
	.align		4
.L_14:
        /*0004*/ 	.word	index@(_ZN7cutlass13device_kernelINS_4gemm6kernel13GemmUniversalIN4cute5tupleIJiiiiEEENS1_10collective13CollectiveMmaINS1_34MainloopSm90TmaGmmaWarpSpecializedILi3ENS5_IJNS4_1CILi1EEESB_SB_EEENS1_32KernelTmaWarpSpecializedPingpongEEENS5_IJNSA_ILi64EEENSA_ILi256EEESF_EEENS_6half_tENS5_IJlSB_lEEESI_SJ_NS4_8TiledMMAINS4_8MMA_AtomIJNS4_4SM904GMMA26MMA_64x256x16_F32F16F16_SSILNSN_5MajorE0ELSP_0ELNSN_7ScaleInE1ELSQ_1EEEEEENS4_6LayoutISC_NS5_IJNSA_ILi0EEESU_SU_EEEEENS5_IJNS4_10UnderscoreESX_SX_EEEEENS4_13SM90_TMA_LOADENS4_14ComposedLayoutINS4_7SwizzleILi3ELi4ELi3EEENS4_18smem_ptr_flag_bitsILi16EEENST_INS5_IJNSA_ILi8EEESF_EEENS5_IJSF_SB_EEEEEEEvNS4_8identityES10_S1A_vS1B_EENS_8epilogue10collective6detail29Sm90TmaWarpSpecializedAdapterINS1E_15DefaultEpilogueISI_SJ_SJ_NS1D_6thread17LinearCombinationISI_Li1EffLNS1I_9ScaleType4KindE0ELNS_15FloatRoundStyleE2ESI_EENS1_15EpilogueDefaultEEEEEvvEEEEvNT_6ParamsE)
        /*0008*/ 	.word	0x000000a8


	//----- nvinfo : EIATTR_FRAME_SIZE
	.align		4
.L_15:
        /*000c*/ 	.byte	0x04, 0x11
        /*000e*/ 	.short	(.L_17 - .L_16)
	.align		4
.L_16:
        /*0010*/ 	.word	index@(_ZN7cutlass13device_kernelINS_4gemm6kernel13GemmUniversalIN4cute5tupleIJiiiiEEENS1_10collective13CollectiveMmaINS1_34MainloopSm90TmaGmmaWarpSpecializedILi3ENS5_IJNS4_1CILi1EEESB_SB_EEENS1_32KernelTmaWarpSpecializedPingpongEEENS5_IJNSA_ILi64EEENSA_ILi256EEESF_EEENS_6half_tENS5_IJlSB_lEEESI_SJ_NS4_8TiledMMAINS4_8MMA_AtomIJNS4_4SM904GMMA26MMA_64x256x16_F32F16F16_SSILNSN_5MajorE0ELSP_0ELNSN_7ScaleInE1ELSQ_1EEEEEENS4_6LayoutISC_NS5_IJNSA_ILi0EEESU_SU_EEEEENS5_IJNS4_10UnderscoreESX_SX_EEEEENS4_13SM90_TMA_LOADENS4_14ComposedLayoutINS4_7SwizzleILi3ELi4ELi3EEENS4_18smem_ptr_flag_bitsILi16EEENST_INS5_IJNSA_ILi8EEESF_EEENS5_IJSF_SB_EEEEEEEvNS4_8identityES10_S1A_vS1B_EENS_8epilogue10collective6detail29Sm90TmaWarpSpecializedAdapterINS1E_15DefaultEpilogueISI_SJ_SJ_NS1D_6thread17LinearCombinationISI_Li1EffLNS1I_9ScaleType4KindE0ELNS_15FloatRoundStyleE2ESI_EENS1_15EpilogueDefaultEEEEEvvEEEEvNT_6ParamsE)
        /*0014*/ 	.word	0x00000008


	//----- nvinfo : EIATTR_MIN_STACK_SIZE
	.align		4
.L_17:
        /*0018*/ 	.byte	0x04, 0x12
        /*001a*/ 	.short	(.L_19 - .L_18)
	.align		4
.L_18:
        /*001c*/ 	.word	index@(_ZN7cutlass13device_kernelINS_4gemm6kernel13GemmUniversalIN4cute5tupleIJiiiiEEENS1_10collective13CollectiveMmaINS1_34MainloopSm90TmaGmmaWarpSpecializedILi3ENS5_IJNS4_1CILi1EEESB_SB_EEENS1_32KernelTmaWarpSpecializedPingpongEEENS5_IJNSA_ILi64EEENSA_ILi256EEESF_EEENS_6half_tENS5_IJlSB_lEEESI_SJ_NS4_8TiledMMAINS4_8MMA_AtomIJNS4_4SM904GMMA26MMA_64x256x16_F32F16F16_SSILNSN_5MajorE0ELSP_0ELNSN_7ScaleInE1ELSQ_1EEEEEENS4_6LayoutISC_NS5_IJNSA_ILi0EEESU_SU_EEEEENS5_IJNS4_10UnderscoreESX_SX_EEEEENS4_13SM90_TMA_LOADENS4_14ComposedLayoutINS4_7SwizzleILi3ELi4ELi3EEENS4_18smem_ptr_flag_bitsILi16EEENST_INS5_IJNSA_ILi8EEESF_EEENS5_IJSF_SB_EEEEEEEvNS4_8identityES10_S1A_vS1B_EENS_8epilogue10collective6detail29Sm90TmaWarpSpecializedAdapterINS1E_15DefaultEpilogueISI_SJ_SJ_NS1D_6thread17LinearCombinationISI_Li1EffLNS1I_9ScaleType4KindE0ELNS_15FloatRoundStyleE2ESI_EENS1_15EpilogueDefaultEEEEEvvEEEEvNT_6ParamsE)
        /*0020*/ 	.word	0x00000008
.L_19:


//--------------------- .nv.compat                --------------------------
	.section	.nv.compat,"",@"SHT_CUDA_COMPAT_INFO"
	.align	4
        /*0000*/ 	.byte	0x02, 0x09, 0x01, 0x00, 0x02, 0x02, 0x04, 0x00, 0x02, 0x05, 0x05, 0x00, 0x03, 0x07, 0x01, 0x01
        /*0010*/ 	.byte	0x02, 0x03, 0x01, 0x00, 0x02, 0x06, 0x01, 0x00, 0x04, 0x0b, 0x08, 0x00, 0x00, 0x00, 0x00, 0x00
        /*0020*/ 	.byte	0x00, 0x00, 0x00, 0x00


//--------------------- .nv.info._ZN7cutlass13device_kernelINS_4gemm6kernel13GemmUniversalIN4cute5tupleIJiiiiEEENS1_10collective13CollectiveMmaINS1_34MainloopSm90TmaGmmaWarpSpecializedILi3ENS5_IJNS4_1CILi1EEESB_SB_EEENS1_32KernelTmaWarpSpecializedPingpongEEENS5_IJNSA_ILi64EEENSA_ILi256EEESF_EEENS_6half_tENS5_IJlSB_lEEESI_SJ_NS4_8TiledMMAINS4_8MMA_AtomIJNS4_4SM904GMMA26MMA_64x256x16_F32F16F16_SSILNSN_5MajorE0ELSP_0ELNSN_7ScaleInE1ELSQ_1EEEEEENS4_6LayoutISC_NS5_IJNSA_ILi0EEESU_SU_EEEEENS5_IJNS4_10UnderscoreESX_SX_EEEEENS4_13SM90_TMA_LOADENS4_14ComposedLayoutINS4_7SwizzleILi3ELi4ELi3EEENS4_18smem_ptr_flag_bitsILi16EEENST_INS5_IJNSA_ILi8EEESF_EEENS5_IJSF_SB_EEEEEEEvNS4_8identityES10_S1A_vS1B_EENS_8epilogue10collective6detail29Sm90TmaWarpSpecializedAdapterINS1E_15DefaultEpilogueISI_SJ_SJ_NS1D_6thread17LinearCombinationISI_Li1EffLNS1I_9ScaleType4KindE0ELNS_15FloatRoundStyleE2ESI_EENS1_15EpilogueDefaultEEEEEvvEEEEvNT_6ParamsE --------------------------
	.section	.nv.info._ZN7cutlass13device_kernelINS_4gemm6kernel13GemmUniversalIN4cute5tupleIJiiiiEEENS1_10collective13CollectiveMmaINS1_34MainloopSm90TmaGmmaWarpSpecializedILi3ENS5_IJNS4_1CILi1EEESB_SB_EEENS1_32KernelTmaWarpSpecializedPingpongEEENS5_IJNSA_ILi64EEENSA_ILi256EEESF_EEENS_6half_tENS5_IJlSB_lEEESI_SJ_NS4_8TiledMMAINS4_8MMA_AtomIJNS4_4SM904GMMA26MMA_64x256x16_F32F16F16_SSILNSN_5MajorE0ELSP_0ELNSN_7ScaleInE1ELSQ_1EEEEEENS4_6LayoutISC_NS5_IJNSA_ILi0EEESU_SU_EEEEENS5_IJNS4_10UnderscoreESX_SX_EEEEENS4_13SM90_TMA_LOADENS4_14ComposedLayoutINS4_7SwizzleILi3ELi4ELi3EEENS4_18smem_ptr_flag_bitsILi16EEENST_INS5_IJNSA_ILi8EEESF_EEENS5_IJSF_SB_EEEEEEEvNS4_8identityES10_S1A_vS1B_EENS_8epilogue10collective6detail29Sm90TmaWarpSpecializedAdapterINS1E_15DefaultEpilogueISI_SJ_SJ_NS1D_6thread17LinearCombinationISI_Li1EffLNS1I_9ScaleType4KindE0ELNS_15FloatRoundStyleE2ESI_EENS1_15EpilogueDefaultEEEEEvvEEEEvNT_6ParamsE,"",@"SHT_CUDA_INFO"
	.sectionflags	@""
	.align	4


	//----- nvinfo : EIATTR_CUDA_API_VERSION
	.align		4
        /*0000*/ 	.byte	0x04, 0x37
        /*0002*/ 	.short	(.L_21 - .L_20)
.L_20:
        /*0004*/ 	.word	0x00000082


	//----- nvinfo : EIATTR_KPARAM_INFO
	.align		4
.L_21:
        /*0008*/ 	.byte	0x04, 0x17
        /*000a*/ 	.short	(.L_23 - .L_22)
.L_22:
        /*000c*/ 	.word	0x00000000
        /*0010*/ 	.short	0x0000
        /*0012*/ 	.short	0x0070
        /*0014*/ 	.byte	0x00, 0xf0, 0x01, 0x10


	//----- nvinfo : EIATTR_SPARSE_MMA_MASK
	.align		4
.L_23:
        /*0018*/ 	.byte	0x03, 0x50
        /*001a*/ 	.short	0x0000


	//----- nvinfo : EIATTR_MAXREG_COUNT
	.align		4
        /*001c*/ 	.byte	0x03, 0x1b
        /*001e*/ 	.short	0x00a8


	//----- nvinfo : EIATTR_NUM_BARRIERS
	.align		4
        /*0020*/ 	.byte	0x02, 0x4c
        /*0022*/ 	.byte	0x01
	.zero		1


	//----- nvinfo : EIATTR_EXTERNS
	.align		4
        /*0024*/ 	.byte	0x04, 0x0f
        /*0026*/ 	.short	(.L_25 - .L_24)


	//   ....[0]....
	.align		4
.L_24:
        /*0028*/ 	.word	index@(__assertfail)


	//----- nvinfo : EIATTR_ANNOTATIONS
	.align		4
.L_25:
        /*002c*/ 	.byte	0x04, 0x55
        /*002e*/ 	.short	(.L_27 - .L_26)


	//   ....[0]....
.L_26:
        /*0030*/ 	.word	0x00000001
        /*0034*/ 	.byte	0xb0, 0x0a, 0x00, 0x00, 0x01, 0x00, 0x00, 0x00, 0xa0, 0x9c, 0x00, 0x00, 0x01, 0x00, 0x00, 0x00
        /*0044*/ 	.byte	0xb0, 0xa8, 0x00, 0x00


	//----- nvinfo : EIATTR_MERCURY_ISA_VERSION
	.align		4
.L_27:
        /*0048*/ 	.byte	0x03, 0x5f
        /*004a*/ 	.short	0x0101


	//----- nvinfo : EIATTR_INT_WARP_WIDE_INSTR_OFFSETS
	.align		4
        /*004c*/ 	.byte	0x04, 0x31
        /*004e*/ 	.short	(.L_29 - .L_28)


	//   ....[0]....
.L_28:
        /*0050*/ 	.word	0x000003c0


	//   ....[1]....
        /*0054*/ 	.word	0x000003e0


	//   ....[2]....
        /*0058*/ 	.word	0x00000460


	//   ....[3]....
        /*005c*/ 	.word	0x00000470


	//   ....[4]....
        /*0060*/ 	.word	0x00000480


	//   ....[5]....
        /*0064*/ 	.word	0x000004a0


	//   ....[6]....
        /*0068*/ 	.word	0x00000530


	//   ....[7]....
        /*006c*/ 	.word	0x00000550


	//----- nvinfo : EIATTR_COOP_GROUP_MASK_REGIDS
	.align		4
.L_29:
        /*0070*/ 	.byte	0x04, 0x29
        /*0072*/ 	.short	(.L_31 - .L_30)


	//   ....[0]....
.L_30:
        /*0074*/ 	.word	0xffffffff


	//   ....[1]....
        /*0078*/ 	.word	0xffffffff


	//   ....[2]....
        /*007c*/ 	.word	0xffffffff


	//   ....[3]....
        /*0080*/ 	.word	0xffffffff


	//   ....[4]....
        /*0084*/ 	.word	0xffffffff


	//   ....[5]....
        /*0088*/ 	.word	0xffffffff


	//----- nvinfo : EIATTR_COOP_GROUP_INSTR_OFFSETS
	.align		4
.L_31:
        /*008c*/ 	.byte	0x04, 0x28
        /*008e*/ 	.short	(.L_33 - .L_32)


	//   ....[0]....
.L_32:
        /*0090*/ 	.word	0x00000070


	//   ....[1]....
        /*0094*/ 	.word	0x00000080


	//   ....[2]....
        /*0098*/ 	.word	0x00000140


	//   ....[3]....
        /*009c*/ 	.word	0x000002b0


	//   ....[4]....
        /*00a0*/ 	.word	0x000002f0


	//   ....[5]....
        /*00a4*/ 	.word	0x00000340


	//----- nvinfo : EIATTR_REG_RECONFIG
	.align		4
.L_33:
        /*00a8*/ 	.byte	0x01, 0x54
	.zero		2


	//----- nvinfo : EIATTR_SYSCALL_OFFSETS
	.align		4
        /*00ac*/ 	.byte	0x04, 0x46
        /*00ae*/ 	.short	(.L_35 - .L_34)


	//   ....[0]....
.L_34:
        /*00b0*/ 	.word	0x00001560


	//----- nvinfo : EIATTR_MBARRIER_INSTR_OFFSETS
	.align		4
.L_35:
        /*00b4*/ 	.byte	0x04, 0x39
        /*00b6*/ 	.short	(.L_37 - .L_36)


	//   ....[0]....
.L_36:
        /*00b8*/ 	.word	0x00000240
        /*00bc*/ 	.word	0x000000ff
        /*00c0*/ 	.word	0x00000000
        /*00c4*/ 	.short	0x0100
        /*00c6*/ 	.byte	0x08
	.zero		1


	//   ....[1]....
        /*00c8*/ 	.word	0x00000250
        /*00cc*/ 	.word	0x000000ff
        /*00d0*/ 	.word	0x00000018
        /*00d4*/ 	.short	0x0100
        /*00d6*/ 	.byte	0x08
	.zero		1


	//   ....[2]....
        /*00d8*/ 	.word	0x00000260
        /*00dc*/ 	.word	0x000000ff
        /*00e0*/ 	.word	0x00000008
        /*00e4*/ 	.short	0x0100
        /*00e6*/ 	.byte	0x08
	.zero		1


	//   ....[3]....
        /*00e8*/ 	.word	0x00000270
        /*00ec*/ 	.word	0x000000ff
        /*00f0*/ 	.word	0x00000020
        /*00f4*/ 	.short	0x0100
        /*00f6*/ 	.byte	0x08
	.zero		1


	//   ....[4]....
        /*00f8*/ 	.word	0x00000280
        /*00fc*/ 	.word	0x000000ff
        /*0100*/ 	.word	0x00000010
        /*0104*/ 	.short	0x0100
        /*0106*/ 	.byte	0x08
	.zero		1


	//   ....[5]....
        /*0108*/ 	.word	0x00000290
        /*010c*/ 	.word	0x000000ff
        /*0110*/ 	.word	0x00000028
        /*0114*/ 	.short	0x0100
        /*0116*/ 	.byte	0x08
	.zero		1


	//   ....[6]....
        /*0118*/ 	.word	0x00000590
        /*011c*/ 	.word	0x000000ff
        /*0120*/ 	.word	0x00000060
        /*0124*/ 	.short	0x0100
        /*0126*/ 	.byte	0x08
	.zero		1


	//   ....[7]....
        /*0128*/ 	.word	0x00000600
        /*012c*/ 	.word	0x000000ff
        /*0130*/ 	.word	0x00000068
        /*0134*/ 	.short	0x0100
        /*0136*/ 	.byte	0x08
	.zero		1


	//   ....[8]....
        /*0138*/ 	.word	0x00000620
        /*013c*/ 	.word	0x000000ff
        /*0140*/ 	.word	0x00000040
        /*0144*/ 	.short	0x0100
        /*0146*/ 	.byte	0x09
	.zero		1


	//   ....[9]....
        /*0148*/ 	.word	0x00000630
        /*014c*/ 	.word	0x000000ff
        /*0150*/ 	.word	0x00000048
        /*0154*/ 	.short	0x0100
        /*0156*/ 	.byte	0x09
	.zero		1


	//   ....[10]....
        /*0158*/ 	.word	0x00000640
        /*015c*/ 	.word	0x000000ff
        /*0160*/ 	.word	0x00000050
        /*0164*/ 	.short	0x0100
        /*0166*/ 	.byte	0x09
	.zero		1


	//   ....[11]....
        /*0168*/ 	.word	0x00000650
        /*016c*/ 	.word	0x000000ff
        /*0170*/ 	.word	0x00000058
        /*0174*/ 	.short	0x0100
        /*0176*/ 	.byte	0x09
	.zero		1


	//   ....[12]....
        /*0178*/ 	.word	0x00001440
        /*017c*/ 	.word	0x0000009d
        /*0180*/ 	.word	0x00000000
        /*0184*/ 	.short	0x010a
        /*0186*/ 	.byte	0x2a
	.zero		1


	//   ....[13]....
        /*0188*/ 	.word	0x000015e0
        /*018c*/ 	.word	0x00000003
        /*0190*/ 	.word	0x00000000
        /*0194*/ 	.short	0x010a
        /*0196*/ 	.byte	0x3f
	.zero		1


	//   ....[14]....
        /*0198*/ 	.word	0x00001640
        /*019c*/ 	.word	0x00000003
        /*01a0*/ 	.word	0x00000000
        /*01a4*/ 	.short	0x010a
        /*01a6*/ 	.byte	0x3f
	.zero		1


	//   ....[15]....
        /*01a8*/ 	.word	0x000019d0
        /*01ac*/ 	.word	0x000000ff
        /*01b0*/ 	.word	0x00000000
        /*01b4*/ 	.short	0x010a
        /*01b6*/ 	.byte	0x04
	.zero		1


	//   ....[16]....
        /*01b8*/ 	.word	0x00001a10
        /*01bc*/ 	.word	0x000000ff
        /*01c0*/ 	.word	0x00000000
        /*01c4*/ 	.short	0x010a
        /*01c6*/ 	.byte	0x04
	.zero		1


	//   ....[17]....
        /*01c8*/ 	.word	0x00001ca0
        /*01cc*/ 	.word	0x000000ff
        /*01d0*/ 	.word	0x00000000
        /*01d4*/ 	.short	0x0101
        /*01d6*/ 	.byte	0x04
	.zero		1


	//   ....[18]....
        /*01d8*/ 	.word	0x00001d90
        /*01dc*/ 	.word	0x0000009e
        /*01e0*/ 	.word	0x00000000
        /*01e4*/ 	.short	0x0101
        /*01e6*/ 	.byte	0x2d
	.zero		1


	//   ....[19]....
        /*01e8*/ 	.word	0x00001e60
        /*01ec*/ 	.word	0x000000ff
        /*01f0*/ 	.word	0x00000000
        /*01f4*/ 	.short	0x0101
        /*01f6*/ 	.byte	0x06
	.zero		1


	//   ....[20]....
        /*01f8*/ 	.word	0x00001f10
        /*01fc*/ 	.word	0x0000009d
        /*0200*/ 	.word	0x00000010
        /*0204*/ 	.short	0x010a
        /*0206*/ 	.byte	0x2a
	.zero		1


	//   ....[21]....
        /*0208*/ 	.word	0x00009cc0
        /*020c*/ 	.word	0x000000a0
        /*0210*/ 	.word	0x00000000
        /*0214*/ 	.short	0x0101
        /*0216*/ 	.byte	0x2d
	.zero		1


	//   ....[22]....
        /*0218*/ 	.word	0x0000a620
        /*021c*/ 	.word	0x0000000a
        /*0220*/ 	.word	0x00000018
        /*0224*/ 	.short	0x010a
        /*0226*/ 	.byte	0x3f
	.zero		1


	//   ....[23]....
        /*0228*/ 	.word	0x0000a9c0
        /*022c*/ 	.word	0x00000005
        /*0230*/ 	.word	0x00000068
        /*0234*/ 	.short	0x0101
        /*0236*/ 	.byte	0x3f
	.zero		1


	//   ....[24]....
        /*0238*/ 	.word	0x0000b140
        /*023c*/ 	.word	0x00000009
        /*0240*/ 	.word	0x00000000
        /*0244*/ 	.short	0x010a
        /*0246*/ 	.byte	0x3f
	.zero		1


	//   ....[25]....
        /*0248*/ 	.word	0x0000b1c0
        /*024c*/ 	.word	0x00000006
        /*0250*/ 	.word	0x00000000
        /*0254*/ 	.short	0x010a
        /*0256*/ 	.byte	0x3f
	.zero		1


	//   ....[26]....
        /*0258*/ 	.word	0x0000b250
        /*025c*/ 	.word	0x00000003
        /*0260*/ 	.word	0x00000000
        /*0264*/ 	.short	0x010a
        /*0266*/ 	.byte	0x3f
	.zero		1


	//   ....[27]....
        /*0268*/ 	.word	0x0000b2b0
        /*026c*/ 	.word	0x0000009f
        /*0270*/ 	.word	0x00000000
        /*0274*/ 	.short	0x010a
        /*0276*/ 	.byte	0x3f
	.zero		1


	//   ....[28]....
        /*0278*/ 	.word	0x0000b300
        /*027c*/ 	.word	0x00000003
        /*0280*/ 	.word	0x00000000
        /*0284*/ 	.short	0x010a
        /*0286*/ 	.byte	0x3f
	.zero		1


	//   ....[29]....
        /*0288*/ 	.word	0x0000b360
        /*028c*/ 	.word	0x00000004
        /*0290*/ 	.word	0x00000000
        /*0294*/ 	.short	0x010a
        /*0296*/ 	.byte	0x3f
	.zero		1


	//   ....[30]....
        /*0298*/ 	.word	0x0000b3b0
        /*029c*/ 	.word	0x0000009f
        /*02a0*/ 	.word	0x00000010
        /*02a4*/ 	.short	0x010a
        /*02a6*/ 	.byte	0x3f
	.zero		1


	//   ....[31]....
        /*02a8*/ 	.word	0x0000b480
        /*02ac*/ 	.word	0x0000000a
        /*02b0*/ 	.word	0x00000018
        /*02b4*/ 	.short	0x010a
        /*02b6*/ 	.byte	0x3f
	.zero		1


	//   ....[32]....
        /*02b8*/ 	.word	0x0000b550
        /*02bc*/ 	.word	0x00000009
        /*02c0*/ 	.word	0x00000000
        /*02c4*/ 	.short	0x010a
        /*02c6*/ 	.byte	0x3f
	.zero		1


	//   ....[33]....
        /*02c8*/ 	.word	0x0000b5a0
        /*02cc*/ 	.word	0x00000006
        /*02d0*/ 	.word	0x00000000
        /*02d4*/ 	.short	0x010a
        /*02d6*/ 	.byte	0x3f
	.zero		1


	//----- nvinfo : EIATTR_NUM_MBARRIERS
	.align		4
.L_37:
        /*02d8*/ 	.byte	0x03, 0x38
        /*02da*/ 	.short	0x000c


	//----- nvinfo : EIATTR_EXIT_INSTR_OFFSETS
	.align		4
        /*02dc*/ 	.byte	0x04, 0x1c
        /*02de*/ 	.short	(.L_39 - .L_38)


	//   ....[0]....
.L_38:
        /*02e0*/ 	.word	0x00001160


	//   ....[1]....
        /*02e4*/ 	.word	0x000011c0


	//   ....[2]....
        /*02e8*/ 	.word	0x0000a350


	//   ....[3]....
        /*02ec*/ 	.word	0x0000a380


	//   ....[4]....
        /*02f0*/ 	.word	0x0000b2a0


	//----- nvinfo : EIATTR_MAX_THREADS
	.align		4
.L_39:
        /*02f4*/ 	.byte	0x04, 0x05
        /*02f6*/ 	.short	(.L_41 - .L_40)
.L_40:
        /*02f8*/ 	.word	0x00000180
        /*02fc*/ 	.word	0x00000001
        /*0300*/ 	.word	0x00000001


	//----- nvinfo : EIATTR_CRS_STACK_SIZE
	.align		4
.L_41:
        /*0304*/ 	.byte	0x04, 0x1e
        /*0306*/ 	.short	(.L_43 - .L_42)
.L_42:
        /*0308*/ 	.word	0x00000000


	//----- nvinfo : EIATTR_CBANK_PARAM_SIZE
	.align		4
.L_43:
        /*030c*/ 	.byte	0x03, 0x19
        /*030e*/ 	.short	0x0470


	//----- nvinfo : EIATTR_PARAM_CBANK
	.align		4
        /*0310*/ 	.byte	0x04, 0x0a
        /*0312*/ 	.short	(.L_45 - .L_44)
	.align		4
.L_44:
        /*0314*/ 	.word	index@(.nv.constant0._ZN7cutlass13device_kernelINS_4gemm6kernel13GemmUniversalIN4cute5tupleIJiiiiEEENS1_10collective13CollectiveMmaINS1_34MainloopSm90TmaGmmaWarpSpecializedILi3ENS5_IJNS4_1CILi1EEESB_SB_EEENS1_32KernelTmaWarpSpecializedPingpongEEENS5_IJNSA_ILi64EEENSA_ILi256EEESF_EEENS_6half_tENS5_IJlSB_lEEESI_SJ_NS4_8TiledMMAINS4_8MMA_AtomIJNS4_4SM904GMMA26MMA_64x256x16_F32F16F16_SSILNSN_5MajorE0ELSP_0ELNSN_7ScaleInE1ELSQ_1EEEEEENS4_6LayoutISC_NS5_IJNSA_ILi0EEESU_SU_EEEEENS5_IJNS4_10UnderscoreESX_SX_EEEEENS4_13SM90_TMA_LOADENS4_14ComposedLayoutINS4_7SwizzleILi3ELi4ELi3EEENS4_18smem_ptr_flag_bitsILi16EEENST_INS5_IJNSA_ILi8EEESF_EEENS5_IJSF_SB_EEEEEEEvNS4_8identityES10_S1A_vS1B_EENS_8epilogue10collective6detail29Sm90TmaWarpSpecializedAdapterINS1E_15DefaultEpilogueISI_SJ_SJ_NS1D_6thread17LinearCombinationISI_Li1EffLNS1I_9ScaleType4KindE0ELNS_15FloatRoundStyleE2ESI_EENS1_15EpilogueDefaultEEEEEvvEEEEvNT_6ParamsE)
        /*0318*/ 	.short	0x0210
        /*031a*/ 	.short	0x0470


	//----- nvinfo : EIATTR_SW_WAR
	.align		4
.L_45:
        /*031c*/ 	.byte	0x04, 0x36
        /*031e*/ 	.short	(.L_47 - .L_46)
.L_46:
        /*0320*/ 	.word	0x00000008
.L_47:


//--------------------- .nv.callgraph             --------------------------
	.section	.nv.callgraph,"",@"SHT_CUDA_CALLGRAPH"
	.align	4
	.sectionentsize	8
	.align		4
        /*0000*/ 	.word	0x00000000
	.align		4
        /*0004*/ 	.word	0xffffffff
	.align		4
        /*0008*/ 	.word	index@(_ZN7cutlass13device_kernelINS_4gemm6kernel13GemmUniversalIN4cute5tupleIJiiiiEEENS1_10collective13CollectiveMmaINS1_34MainloopSm90TmaGmmaWarpSpecializedILi3ENS5_IJNS4_1CILi1EEESB_SB_EEENS1_32KernelTmaWarpSpecializedPingpongEEENS5_IJNSA_ILi64EEENSA_ILi256EEESF_EEENS_6half_tENS5_IJlSB_lEEESI_SJ_NS4_8TiledMMAINS4_8MMA_AtomIJNS4_4SM904GMMA26MMA_64x256x16_F32F16F16_SSILNSN_5MajorE0ELSP_0ELNSN_7ScaleInE1ELSQ_1EEEEEENS4_6LayoutISC_NS5_IJNSA_ILi0EEESU_SU_EEEEENS5_IJNS4_10UnderscoreESX_SX_EEEEENS4_13SM90_TMA_LOADENS4_14ComposedLayoutINS4_7SwizzleILi3ELi4ELi3EEENS4_18smem_ptr_flag_bitsILi16EEENST_INS5_IJNSA_ILi8EEESF_EEENS5_IJSF_SB_EEEEEEEvNS4_8identityES10_S1A_vS1B_EENS_8epilogue10collective6detail29Sm90TmaWarpSpecializedAdapterINS1E_15DefaultEpilogueISI_SJ_SJ_NS1D_6thread17LinearCombinationISI_Li1EffLNS1I_9ScaleType4KindE0ELNS_15FloatRoundStyleE2ESI_EENS1_15EpilogueDefaultEEEEEvvEEEEvNT_6ParamsE)
	.align		4
        /*000c*/ 	.word	index@(__assertfail)
	.align		4
        /*0010*/ 	.word	0x00000000
	.align		4
        /*0014*/ 	.word	0xfffffffe
	.align		4
        /*0018*/ 	.word	0x00000000
	.align		4
        /*001c*/ 	.word	0xfffffffd
	.align		4
        /*0020*/ 	.word	0x00000000
	.align		4
        /*0024*/ 	.word	0xfffffffc


//--------------------- .nv.constant4             --------------------------
	.section	.nv.constant4,"a",@progbits
	.align	8
	.align		8
.nv.constant4:
        /*0000*/ 	.dword	__assertfail
	.align		8
        /*0008*/ 	.dword	__unnamed_1
	.align		8
        /*0010*/ 	.dword	_ZN39_INTERNAL_676741f3_4_k_cu_eb3339e0_28904cuda3std3__45__cpo5beginE
	.align		8
        /*0018*/ 	.dword	_ZN39_INTERNAL_676741f3_4_k_cu_eb3339e0_28904cuda3std3__45__cpo3endE
	.align		8
        /*0020*/ 	.dword	_ZN39_INTERNAL_676741f3_4_k_cu_eb3339e0_28904cuda3std3__45__cpo6cbeginE
	.align		8
        /*0028*/ 	.dword	_ZN39_INTERNAL_676741f3_4_k_cu_eb3339e0_28904cuda3std3__45__cpo4cendE
	.align		8
        /*0030*/ 	.dword	_ZN39_INTERNAL_676741f3_4_k_cu_eb3339e0_28904cuda3std3__441_GLOBAL__N__676741f3_4_k_cu_eb3339e0_28906ignoreE
	.align		8
        /*0038*/ 	.dword	_ZN39_INTERNAL_676741f3_4_k_cu_eb3339e0_28904cuda3std3__419piecewise_constructE
	.align		8
        /*0040*/ 	.dword	_ZN39_INTERNAL_676741f3_4_k_cu_eb3339e0_28904cuda3std3__48in_placeE
	.align		8
        /*0048*/ 	.dword	_ZN39_INTERNAL_676741f3_4_k_cu_eb3339e0_28904cuda3std6ranges3__45__cpo4swapE
	.align		8
        /*0050*/ 	.dword	_ZN39_INTERNAL_676741f3_4_k_cu_eb3339e0_28904cuda3std6ranges3__45__cpo9iter_moveE
	.align		8
        /*0058*/ 	.dword	_ZN39_INTERNAL_676741f3_4_k_cu_eb3339e0_28904cute7productE
	.align		8
        /*0060*/ 	.dword	_ZN39_INTERNAL_676741f3_4_k_cu_eb3339e0_28904cute1_E
	.align		8
        /*0068*/ 	.dword	$str$22
	.align		8
        /*0070*/ 	.dword	$str$23


//--------------------- .text._ZN7cutlass13device_kernelINS_4gemm6kernel13GemmUniversalIN4cute5tupleIJiiiiEEENS1_10collective13CollectiveMmaINS1_34MainloopSm90TmaGmmaWarpSpecializedILi3ENS5_IJNS4_1CILi1EEESB_SB_EEENS1_32KernelTmaWarpSpecializedPingpongEEENS5_IJNSA_ILi64EEENSA_ILi256EEESF_EEENS_6half_tENS5_IJlSB_lEEESI_SJ_NS4_8TiledMMAINS4_8MMA_AtomIJNS4_4SM904GMMA26MMA_64x256x16_F32F16F16_SSILNSN_5MajorE0ELSP_0ELNSN_7ScaleInE1ELSQ_1EEEEEENS4_6LayoutISC_NS5_IJNSA_ILi0EEESU_SU_EEEEENS5_IJNS4_10UnderscoreESX_SX_EEEEENS4_13SM90_TMA_LOADENS4_14ComposedLayoutINS4_7SwizzleILi3ELi4ELi3EEENS4_18smem_ptr_flag_bitsILi16EEENST_INS5_IJNSA_ILi8EEESF_EEENS5_IJSF_SB_EEEEEEEvNS4_8identityES10_S1A_vS1B_EENS_8epilogue10collective6detail29Sm90TmaWarpSpecializedAdapterINS1E_15DefaultEpilogueISI_SJ_SJ_NS1D_6thread17LinearCombinationISI_Li1EffLNS1I_9ScaleType4KindE0ELNS_15FloatRoundStyleE2ESI_EENS1_15EpilogueDefaultEEEEEvvEEEEvNT_6ParamsE --------------------------
	.section	.text._ZN7cutlass13device_kernelINS_4gemm6kernel13GemmUniversalIN4cute5tupleIJiiiiEEENS1_10collective13CollectiveMmaINS1_34MainloopSm90TmaGmmaWarpSpecializedILi3ENS5_IJNS4_1CILi1EEESB_SB_EEENS1_32KernelTmaWarpSpecializedPingpongEEENS5_IJNSA_ILi64EEENSA_ILi256EEESF_EEENS_6half_tENS5_IJlSB_lEEESI_SJ_NS4_8TiledMMAINS4_8MMA_AtomIJNS4_4SM904GMMA26MMA_64x256x16_F32F16F16_SSILNSN_5MajorE0ELSP_0ELNSN_7ScaleInE1ELSQ_1EEEEEENS4_6LayoutISC_NS5_IJNSA_ILi0EEESU_SU_EEEEENS5_IJNS4_10UnderscoreESX_SX_EEEEENS4_13SM90_TMA_LOADENS4_14ComposedLayoutINS4_7SwizzleILi3ELi4ELi3EEENS4_18smem_ptr_flag_bitsILi16EEENST_INS5_IJNSA_ILi8EEESF_EEENS5_IJSF_SB_EEEEEEEvNS4_8identityES10_S1A_vS1B_EENS_8epilogue10collective6detail29Sm90TmaWarpSpecializedAdapterINS1E_15DefaultEpilogueISI_SJ_SJ_NS1D_6thread17LinearCombinationISI_Li1EffLNS1I_9ScaleType4KindE0ELNS_15FloatRoundStyleE2ESI_EENS1_15EpilogueDefaultEEEEEvvEEEEvNT_6ParamsE,"ax",@progbits
	.align	128
.text._ZN7cutlass13device_kernelINS_4gemm6kernel13GemmUniversalIN4cute5tupleIJiiiiEEENS1_10collective13CollectiveMmaINS1_34MainloopSm90TmaGmmaWarpSpecializedILi3ENS5_IJNS4_1CILi1EEESB_SB_EEENS1_32KernelTmaWarpSpecializedPingpongEEENS5_IJNSA_ILi64EEENSA_ILi256EEESF_EEENS_6half_tENS5_IJlSB_lEEESI_SJ_NS4_8TiledMMAINS4_8MMA_AtomIJNS4_4SM904GMMA26MMA_64x256x16_F32F16F16_SSILNSN_5MajorE0ELSP_0ELNSN_7ScaleInE1ELSQ_1EEEEEENS4_6LayoutISC_NS5_IJNSA_ILi0EEESU_SU_EEEEENS5_IJNS4_10UnderscoreESX_SX_EEEEENS4_13SM90_TMA_LOADENS4_14ComposedLayoutINS4_7SwizzleILi3ELi4ELi3EEENS4_18smem_ptr_flag_bitsILi16EEENST_INS5_IJNSA_ILi8EEESF_EEENS5_IJSF_SB_EEEEEEEvNS4_8identityES10_S1A_vS1B_EENS_8epilogue10collective6detail29Sm90TmaWarpSpecializedAdapterINS1E_15DefaultEpilogueISI_SJ_SJ_NS1D_6thread17LinearCombinationISI_Li1EffLNS1I_9ScaleType4KindE0ELNS_15FloatRoundStyleE2ESI_EENS1_15EpilogueDefaultEEEEEvvEEEEvNT_6ParamsE:
        .type           _ZN7cutlass13device_kernelINS_4gemm6kernel13GemmUniversalIN4cute5tupleIJiiiiEEENS1_10collective13CollectiveMmaINS1_34MainloopSm90TmaGmmaWarpSpecializedILi3ENS5_IJNS4_1CILi1EEESB_SB_EEENS1_32KernelTmaWarpSpecializedPingpongEEENS5_IJNSA_ILi64EEENSA_ILi256EEESF_EEENS_6half_tENS5_IJlSB_lEEESI_SJ_NS4_8TiledMMAINS4_8MMA_AtomIJNS4_4SM904GMMA26MMA_64x256x16_F32F16F16_SSILNSN_5MajorE0ELSP_0ELNSN_7ScaleInE1ELSQ_1EEEEEENS4_6LayoutISC_NS5_IJNSA_ILi0EEESU_SU_EEEEENS5_IJNS4_10UnderscoreESX_SX_EEEEENS4_13SM90_TMA_LOADENS4_14ComposedLayoutINS4_7SwizzleILi3ELi4ELi3EEENS4_18smem_ptr_flag_bitsILi16EEENST_INS5_IJNSA_ILi8EEESF_EEENS5_IJSF_SB_EEEEEEEvNS4_8identityES10_S1A_vS1B_EENS_8epilogue10collective6detail29Sm90TmaWarpSpecializedAdapterINS1E_15DefaultEpilogueISI_SJ_SJ_NS1D_6thread17LinearCombinationISI_Li1EffLNS1I_9ScaleType4KindE0ELNS_15FloatRoundStyleE2ESI_EENS1_15EpilogueDefaultEEEEEvvEEEEvNT_6ParamsE,@function
        .size           _ZN7cutlass13device_kernelINS_4gemm6kernel13GemmUniversalIN4cute5tupleIJiiiiEEENS1_10collective13CollectiveMmaINS1_34MainloopSm90TmaGmmaWarpSpecializedILi3ENS5_IJNS4_1CILi1EEESB_SB_EEENS1_32KernelTmaWarpSpecializedPingpongEEENS5_IJNSA_ILi64EEENSA_ILi256EEESF_EEENS_6half_tENS5_IJlSB_lEEESI_SJ_NS4_8TiledMMAINS4_8MMA_AtomIJNS4_4SM904GMMA26MMA_64x256x16_F32F16F16_SSILNSN_5MajorE0ELSP_0ELNSN_7ScaleInE1ELSQ_1EEEEEENS4_6LayoutISC_NS5_IJNSA_ILi0EEESU_SU_EEEEENS5_IJNS4_10UnderscoreESX_SX_EEEEENS4_13SM90_TMA_LOADENS4_14ComposedLayoutINS4_7SwizzleILi3ELi4ELi3EEENS4_18smem_ptr_flag_bitsILi16EEENST_INS5_IJNSA_ILi8EEESF_EEENS5_IJSF_SB_EEEEEEEvNS4_8identityES10_S1A_vS1B_EENS_8epilogue10collective6detail29Sm90TmaWarpSpecializedAdapterINS1E_15DefaultEpilogueISI_SJ_SJ_NS1D_6thread17LinearCombinationISI_Li1EffLNS1I_9ScaleType4KindE0ELNS_15FloatRoundStyleE2ESI_EENS1_15EpilogueDefaultEEEEEvvEEEEvNT_6ParamsE,(.L_x_323 - _ZN7cutlass13device_kernelINS_4gemm6kernel13GemmUniversalIN4cute5tupleIJiiiiEEENS1_10collective13CollectiveMmaINS1_34MainloopSm90TmaGmmaWarpSpecializedILi3ENS5_IJNS4_1CILi1EEESB_SB_EEENS1_32KernelTmaWarpSpecializedPingpongEEENS5_IJNSA_ILi64EEENSA_ILi256EEESF_EEENS_6half_tENS5_IJlSB_lEEESI_SJ_NS4_8TiledMMAINS4_8MMA_AtomIJNS4_4SM904GMMA26MMA_64x256x16_F32F16F16_SSILNSN_5MajorE0ELSP_0ELNSN_7ScaleInE1ELSQ_1EEEEEENS4_6LayoutISC_NS5_IJNSA_ILi0EEESU_SU_EEEEENS5_IJNS4_10UnderscoreESX_SX_EEEEENS4_13SM90_TMA_LOADENS4_14ComposedLayoutINS4_7SwizzleILi3ELi4ELi3EEENS4_18smem_ptr_flag_bitsILi16EEENST_INS5_IJNSA_ILi8EEESF_EEENS5_IJSF_SB_EEEEEEEvNS4_8identityES10_S1A_vS1B_EENS_8epilogue10collective6detail29Sm90TmaWarpSpecializedAdapterINS1E_15DefaultEpilogueISI_SJ_SJ_NS1D_6thread17LinearCombinationISI_Li1EffLNS1I_9ScaleType4KindE0ELNS_15FloatRoundStyleE2ESI_EENS1_15EpilogueDefaultEEEEEvvEEEEvNT_6ParamsE)
        .other          _ZN7cutlass13device_kernelINS_4gemm6kernel13GemmUniversalIN4cute5tupleIJiiiiEEENS1_10collective13CollectiveMmaINS1_34MainloopSm90TmaGmmaWarpSpecializedILi3ENS5_IJNS4_1CILi1EEESB_SB_EEENS1_32KernelTmaWarpSpecializedPingpongEEENS5_IJNSA_ILi64EEENSA_ILi256EEESF_EEENS_6half_tENS5_IJlSB_lEEESI_SJ_NS4_8TiledMMAINS4_8MMA_AtomIJNS4_4SM904GMMA26MMA_64x256x16_F32F16F16_SSILNSN_5MajorE0ELSP_0ELNSN_7ScaleInE1ELSQ_1EEEEEENS4_6LayoutISC_NS5_IJNSA_ILi0EEESU_SU_EEEEENS5_IJNS4_10UnderscoreESX_SX_EEEEENS4_13SM90_TMA_LOADENS4_14ComposedLayoutINS4_7SwizzleILi3ELi4ELi3EEENS4_18smem_ptr_flag_bitsILi16EEENST_INS5_IJNSA_ILi8EEESF_EEENS5_IJSF_SB_EEEEEEEvNS4_8identityES10_S1A_vS1B_EENS_8epilogue10collective6detail29Sm90TmaWarpSpecializedAdapterINS1E_15DefaultEpilogueISI_SJ_SJ_NS1D_6thread17LinearCombinationISI_Li1EffLNS1I_9ScaleType4KindE0ELNS_15FloatRoundStyleE2ESI_EENS1_15EpilogueDefaultEEEEEvvEEEEvNT_6ParamsE,@"STO_CUDA_ENTRY STV_DEFAULT"
_ZN7cutlass13device_kernelINS_4gemm6kernel13GemmUniversalIN4cute5tupleIJiiiiEEENS1_10collective13CollectiveMmaINS1_34MainloopSm90TmaGmmaWarpSpecializedILi3ENS5_IJNS4_1CILi1EEESB_SB_EEENS1_32KernelTmaWarpSpecializedPingpongEEENS5_IJNSA_ILi64EEENSA_ILi256EEESF_EEENS_6half_tENS5_IJlSB_lEEESI_SJ_NS4_8TiledMMAINS4_8MMA_AtomIJNS4_4SM904GMMA26MMA_64x256x16_F32F16F16_SSILNSN_5MajorE0ELSP_0ELNSN_7ScaleInE1ELSQ_1EEEEEENS4_6LayoutISC_NS5_IJNSA_ILi0EEESU_SU_EEEEENS5_IJNS4_10UnderscoreESX_SX_EEEEENS4_13SM90_TMA_LOADENS4_14ComposedLayoutINS4_7SwizzleILi3ELi4ELi3EEENS4_18smem_ptr_flag_bitsILi16EEENST_INS5_IJNSA_ILi8EEESF_EEENS5_IJSF_SB_EEEEEEEvNS4_8identityES10_S1A_vS1B_EENS_8epilogue10collective6detail29Sm90TmaWarpSpecializedAdapterINS1E_15DefaultEpilogueISI_SJ_SJ_NS1D_6thread17LinearCombinationISI_Li1EffLNS1I_9ScaleType4KindE0ELNS_15FloatRoundStyleE2ESI_EENS1_15EpilogueDefaultEEEEEvvEEEEvNT_6ParamsE:
[----:B------:R-:W0:Y:S02]  /*0000*/  LDC R1, c[0x0][0x28] ;  /* 0x00000a00ff017b82 */ /* 0x000e240000000800 */
[----:B0-----:R-:W-:Y:S01]  /*0010*/  VIADD R1, R1, 0xfffffff8 ;  /* 0xfffffff801017836 */ /* 0x001fe20000000000 */
[----:B------:R-:W0:Y:S01]  /*0020*/  S2R R4, SR_TID.X ;  /* 0x0000000000047919 */ /* 0x000e220000002100 */
[----:B------:R-:W-:Y:S01]  /*0030*/  ELECT P0, URZ, PT ;  /* 0x00000000003f782f */ /* 0x000fe20003800000 */
[----:B------:R-:W-:Y:S01]  /*0040*/  BSSY B0, `(.L_x_0) ;  /* 0x000000f000007945 */ /* 0x000fe20003800000 */
[--C-:B0-----:R-:W-:Y:S02]  /*0050*/  SHF.R.U32.HI R0, RZ, 0x5, R4.reuse ;  /* 0x00000005ff007819 */ /* 0x101fe40000011604 */
[----:B------:R-:W-:-:S03]  /*0060*/  SHF.R.U32.HI R5, RZ, 0x7, R4 ;  /* 0x00000007ff057819 */ /* 0x000fc60000011604 */
[----:B------:R-:W0:Y:S04]  /*0070*/  SHFL.IDX PT, R2, R0, RZ, 0x1f ;  /* 0x00001fff00027589 */ /* 0x000e2800000e0000 */
[----:B------:R1:W2:Y:S01]  /*0080*/  SHFL.IDX PT, R8, R5, RZ, 0x1f ;  /* 0x00001fff05087589 */ /* 0x0002a200000e0000 */
[----:B0-----:R-:W-:-:S13]  /*0090*/  ISETP.NE.OR P0, PT, R2, RZ, !P0 ;  /* 0x000000ff0200720c */ /* 0x001fda0004705670 */
[----:B-12---:R-:W-:Y:S05]  /*00a0*/  @P0 BRA `(.L_x_1) ;  /* 0x0000000000200947 */ /* 0x006fea0003800000 */
[----:B------:R-:W-:Y:S02]  /*00b0*/  ULDC.64 UR4, c[0x0][0x198] ;  /* 0x0000660000047ab9 */ /* 0x000fe40000000a00 */
[----:B------:R-:W-:Y:S02]  /*00c0*/  UIADD3 UR6, UP0, UR4, 0xf0, URZ ;  /* 0x000000f004067890 */ /* 0x000fe4000ff1e03f */
[----:B------:R-:W-:Y:S02]  /*00d0*/  UIADD3 UR4, UP1, UR4, 0x1f0, URZ ;  /* 0x000001f004047890 */ /* 0x000fe4000ff3e03f */
[----:B------:R-:W-:Y:S02]  /*00e0*/  UIADD3.X UR7, URZ, UR5, URZ, UP0, !UPT ;  /* 0x000000053f077290 */ /* 0x000fe400087fe43f */
[----:B------:R-:W-:-:S07]  /*00f0*/  UIADD3.X UR5, URZ, UR5, URZ, UP1, !UPT ;  /* 0x000000053f057290 */ /* 0x000fce0008ffe43f */
[----:B------:R0:W-:Y:S02]  /*0100*/  UTMACCTL.PF [UR6] ;  /* 0x00000000060079b9 */ /* 0x0001e40008040000 */
[----:B------:R0:W-:Y:S02]  /*0110*/  UTMACCTL.PF [UR4] ;  /* 0x00000000040079b9 */ /* 0x0001e40008040000 */
[----:B0-----:R-:W-:Y:S01]  /*0120*/  NOP ;  /* 0x0000000000007918 */ /* 0x001fe20000000000 */
.L_x_1:
[----:B------:R-:W-:Y:S05]  /*0130*/  BSYNC B0 ;  /* 0x0000000000007941 */ /* 0x000fea0003800000 */
.L_x_0:
[----:B------:R-:W0:Y:S02]  /*0140*/  SHFL.IDX PT, R3, R0, RZ, 0x1f ;  /* 0x00001fff00037589 */ /* 0x000e2400000e0000 */
[----:B0-----:R-:W-:-:S13]  /*0150*/  ISETP.NE.AND P0, PT, R3, RZ, PT ;  /* 0x000000ff0300720c */ /* 0x001fda0003f05270 */
[----:B------:R-:W-:Y:S05]  /*0160*/  @P0 BRA `(.L_x_2) ;  /* 0x0000000000500947 */ /* 0x000fea0003800000 */
[----:B------:R-:W0:Y:S01]  /*0170*/  S2UR UR8, SR_CgaCtaId ;  /* 0x00000000000879c3 */ /* 0x000e220000008800 */
[----:B------:R-:W-:Y:S01]  /*0180*/  UMOV UR4, 0x400 ;  /* 0x0000040000047882 */ /* 0x000fe20000000000 */
[----:B------:R-:W-:Y:S01]  /*0190*/  UMOV UR5, 0x1 ;  /* 0x0000000100057882 */ /* 0x000fe20000000000 */
[----:B------:R-:W-:Y:S01]  /*01a0*/  UMOV UR6, 0x80 ;  /* 0x0000008000067882 */ /* 0x000fe20000000000 */
[----:B------:R-:W-:Y:S01]  /*01b0*/  ELECT P0, URZ, PT ;  /* 0x00000000003f782f */ /* 0x000fe20003800000 */
[----:B------:R-:W-:-:S04]  /*01c0*/  UIADD3 UR6, -UR6, 0x100000, URZ ;  /* 0x0010000006067890 */ /* 0x000fc8000fffe13f */
[----:B------:R-:W-:Y:S02]  /*01d0*/  USHF.L.U32 UR7, UR6, 0xb, URZ ;  /* 0x0000000b06077899 */ /* 0x000fe4000800063f */
[----:B------:R-:W-:Y:S02]  /*01e0*/  USHF.L.U32 UR6, UR6, 0x1, URZ ;  /* 0x0000000106067899 */ /* 0x000fe4000800063f */
[----:B0-----:R-:W-:Y:S02]  /*01f0*/  ULEA UR8, UR8, UR4, 0x18 ;  /* 0x0000000408087291 */ /* 0x001fe4000f8ec03f */
[----:B------:R-:W-:-:S04]  /*0200*/  UIADD3 UR4, -UR5, 0x100000, URZ ;  /* 0x0010000005047890 */ /* 0x000fc8000fffe13f */
[----:B------:R-:W-:Y:S02]  /*0210*/  USHF.L.U32 UR5, UR4, 0xb, URZ ;  /* 0x0000000b04057899 */ /* 0x000fe4000800063f */
[----:B------:R-:W-:Y:S01]  /*0220*/  USHF.L.U32 UR4, UR4, 0x1, URZ ;  /* 0x0000000104047899 */ /* 0x000fe2000800063f */
[----:B------:R-:W0:Y:S11]  /*0230*/  FENCE.VIEW.ASYNC.S ;  /* 0x00000000000073c6 */ /* 0x000e360000000000 */
[----:B0-----:R0:W1:Y:S01]  /*0240*/  SYNCS.EXCH.64 URZ, [UR8], UR4 ;  /* 0x00000004083f75b2 */ /* 0x0010620008000100 */
[----:B------:R0:W2:Y:S01]  /*0250*/  SYNCS.EXCH.64 URZ, [UR8+0x18], UR6 ;  /* 0x00001806083f75b2 */ /* 0x0000a20008000100 */
[----:B------:R0:W3:Y:S01]  /*0260*/  SYNCS.EXCH.64 URZ, [UR8+0x8], UR4 ;  /* 0x00000804083f75b2 */ /* 0x0000e20008000100 */
[----:B------:R0:W4:Y:S01]  /*0270*/  SYNCS.EXCH.64 URZ, [UR8+0x20], UR6 ;  /* 0x00002006083f75b2 */ /* 0x0001220008000100 */
[----:B------:R0:W0:Y:S01]  /*0280*/  SYNCS.EXCH.64 URZ, [UR8+0x10], UR4 ;  /* 0x00001004083f75b2 */ /* 0x0000220008000100 */
[----:B------:R0:W0:Y:S01]  /*0290*/  SYNCS.EXCH.64 URZ, [UR8+0x28], UR6 ;  /* 0x00002806083f75b2 */ /* 0x0000220008000100 */
[----:B------:R-:W-:Y:S01]  /*02a0*/  NOP ;  /* 0x0000000000007918 */ /* 0x000fe20000000000 */
.L_x_2:
[----:B------:R-:W5:Y:S01]  /*02b0*/  SHFL.IDX PT, R6, R0, RZ, 0x1f ;  /* 0x00001fff00067589 */ /* 0x000f6200000e0000 */
[----:B------:R-:W-:Y:S01]  /*02c0*/  ELECT P0, URZ, PT ;  /* 0x00000000003f782f */ /* 0x000fe20003800000 */
[----:B------:R-:W-:Y:S01]  /*02d0*/  NOP ;  /* 0x0000000000007918 */ /* 0x000fe20000000000 */
[----:B------:R-:W-:Y:S01]  /*02e0*/  ELECT P1, URZ, PT ;  /* 0x00000000003f782f */ /* 0x000fe20003820000 */
[----:B------:R-:W1:Y:S01]  /*02f0*/  SHFL.IDX PT, R3, R0, RZ, 0x1f ;  /* 0x00001fff00037589 */ /* 0x000e6200000e0000 */
[----:B0-----:R-:W-:Y:S01]  /*0300*/  UMOV UR4, 0x20 ;  /* 0x0000002000047882 */ /* 0x001fe20000000000 */
[----:B------:R-:W-:Y:S01]  /*0310*/  UMOV UR11, 0x80 ;  /* 0x00000080000b7882 */ /* 0x000fe20000000000 */
[----:B------:R-:W-:Y:S01]  /*0320*/  NOP ;  /* 0x0000000000007918 */ /* 0x000fe20000000000 */
[C---:B------:R-:W-:Y:S01]  /*0330*/  VIADD R33, R8.reuse, 0xffffffff ;  /* 0xffffffff08217836 */ /* 0x040fe20000000000 */
[----:B------:R-:W0:Y:S01]  /*0340*/  SHFL.IDX PT, R5, R5, RZ, 0x1f ;  /* 0x00001fff05057589 */ /* 0x000e2200000e0000 */
[----:B------:R-:W-:Y:S01]  /*0350*/  ULDC.64 UR36, c[0x0][0x208] ;  /* 0x0000820000247ab9 */ /* 0x000fe20000000a00 */
[----:B------:R-:W-:-:S02]  /*0360*/  ISETP.NE.AND P2, PT, R8, RZ, PT ;  /* 0x000000ff0800720c */ /* 0x000fc40003f45270 */
[----:B------:R-:W-:Y:S02]  /*0370*/  ISETP.GE.U32.AND P3, PT, R33, 0x2, PT ;  /* 0x000000022100780c */ /* 0x000fe40003f66070 */
[----:B-----5:R-:W-:Y:S02]  /*0380*/  ISETP.NE.OR P0, PT, R6, RZ, !P0 ;  /* 0x000000ff0600720c */ /* 0x020fe40004705670 */
[----:B-1----:R-:W-:Y:S02]  /*0390*/  ISETP.NE.OR P1, PT, R3, RZ, !P1 ;  /* 0x000000ff0300720c */ /* 0x002fe40004f25670 */
[----:B------:R-:W-:-:S04]  /*03a0*/  SHF.R.S32.HI R3, RZ, 0x1f, R2 ;  /* 0x0000001fff037819 */ /* 0x000fc80000011402 */
[----:B------:R-:W-:-:S05]  /*03b0*/  LEA.HI R3, R3, R2, RZ, 0x2 ;  /* 0x0000000203037211 */ /* 0x000fca00078f10ff */
[----:B------:R-:W-:Y:S01]  /*03c0*/  VOTEU.ALL UP0, P0 ;  /* 0x00000000003f7886 */ /* 0x000fe20000000000 */
[----:B------:R-:W-:Y:S01]  /*03d0*/  LOP3.LUT R3, R3, 0xfffffffc, RZ, 0xc0, !PT ;  /* 0xfffffffc03037812 */ /* 0x000fe200078ec0ff */
[----:B------:R-:W-:-:S03]  /*03e0*/  VOTEU.ALL UP1, P1 ;  /* 0x00000000003f7886 */ /* 0x000fc60000820000 */
[----:B------:R-:W1:Y:S01]  /*03f0*/  @!UP0 S2UR UR7, SR_CgaCtaId ;  /* 0x00000000000789c3 */ /* 0x000e620000008800 */
[----:B------:R-:W-:Y:S01]  /*0400*/  @!UP0 UMOV UR6, 0x400 ;  /* 0x0000040000068882 */ /* 0x000fe20000000000 */
[----:B------:R-:W-:-:S04]  /*0410*/  @!UP0 UIADD3 UR4, -UR4, 0x100000, URZ ;  /* 0x0010000004048890 */ /* 0x000fc8000fffe13f */
[----:B------:R-:W-:Y:S02]  /*0420*/  @!UP0 USHF.L.U32 UR5, UR4, 0xb, URZ ;  /* 0x0000000b04058899 */ /* 0x000fe4000800063f */
[----:B------:R-:W-:Y:S01]  /*0430*/  @!UP0 USHF.L.U32 UR4, UR4, 0x1, URZ ;  /* 0x0000000104048899 */ /* 0x000fe2000800063f */
[----:B------:R-:W-:Y:S01]  /*0440*/  IMAD.IADD R0, R2, 0x1, -R3 ;  /* 0x0000000102007824 */ /* 0x000fe200078e0a03 */
[----:B------:R-:W-:Y:S01]  /*0450*/  @!UP1 UMOV UR9, 0x400 ;  /* 0x0000040000099882 */ /* 0x000fe20000000000 */
[----:B------:R-:W-:Y:S01]  /*0460*/  VOTEU.ALL UP2, P1 ;  /* 0x00000000003f7886 */ /* 0x000fe20000840000 */
[----:B------:R-:W-:Y:S01]  /*0470*/  VOTEU.ALL UP3, P1 ;  /* 0x00000000003f7886 */ /* 0x000fe20000860000 */
[----:B------:R-:W-:Y:S01]  /*0480*/  VOTEU.ALL UP4, P1 ;  /* 0x00000000003f7886 */ /* 0x000fe20000880000 */
[----:B------:R-:W5:Y:S01]  /*0490*/  @!UP1 S2UR UR10, SR_CgaCtaId ;  /* 0x00000000000a99c3 */ /* 0x000f620000008800 */
[----:B------:R-:W-:Y:S01]  /*04a0*/  VOTEU.ALL UP5, P1 ;  /* 0x00000000003f7886 */ /* 0x000fe200008a0000 */
[----:B------:R-:W-:-:S04]  /*04b0*/  SHF.R.S32.HI R3, RZ, 0x1f, R4 ;  /* 0x0000001fff037819 */ /* 0x000fc80000011404 */
[----:B------:R-:W-:-:S04]  /*04c0*/  LEA.HI R3, R3, R4, RZ, 0x7 ;  /* 0x0000000403037211 */ /* 0x000fc800078f38ff */
[----:B------:R-:W-:-:S05]  /*04d0*/  LOP3.LUT R3, R3, 0xffffff80, RZ, 0xc0, !PT ;  /* 0xffffff8003037812 */ /* 0x000fca00078ec0ff */
[----:B------:R-:W-:Y:S01]  /*04e0*/  IMAD.IADD R3, R4, 0x1, -R3 ;  /* 0x0000000104037824 */ /* 0x000fe200078e0a03 */
[----:B-1----:R-:W-:Y:S02]  /*04f0*/  @!UP0 ULEA UR8, UR7, UR6, 0x18 ;  /* 0x0000000607088291 */ /* 0x002fe4000f8ec03f */
[----:B------:R-:W-:-:S04]  /*0500*/  @!UP1 UIADD3 UR6, -UR11, 0x100000, URZ ;  /* 0x001000000b069890 */ /* 0x000fc8000fffe13f */
[----:B------:R-:W-:Y:S02]  /*0510*/  @!UP1 USHF.L.U32 UR7, UR6, 0xb, URZ ;  /* 0x0000000b06079899 */ /* 0x000fe4000800063f */
[----:B------:R-:W-:Y:S01]  /*0520*/  @!UP1 USHF.L.U32 UR6, UR6, 0x1, URZ ;  /* 0x0000000106069899 */ /* 0x000fe2000800063f */
[----:B------:R-:W-:Y:S01]  /*0530*/  VOTEU.ALL UP0, P0 ;  /* 0x00000000003f7886 */ /* 0x000fe20000000000 */
[----:B-----5:R-:W-:Y:S01]  /*0540*/  @!UP1 ULEA UR9, UR10, UR9, 0x18 ;  /* 0x000000090a099291 */ /* 0x020fe2000f8ec03f */
[----:B------:R-:W-:Y:S02]  /*0550*/  VOTEU.ALL UP1, P0 ;  /* 0x00000000003f7886 */ /* 0x000fe40000020000 */
[----:B------:R-:W-:Y:S01]  /*0560*/  ULDC.64 UR10, c[0x0][0x598] ;  /* 0x00016600000a7ab9 */ /* 0x000fe20000000a00 */
[----:B------:R-:W-:Y:S01]  /*0570*/  ISETP.NE.AND P0, PT, R0, 0x3, PT ;  /* 0x000000030000780c */ /* 0x000fe20003f05270 */
[----:B------:R-:W1:Y:S02]  /*0580*/  FENCE.VIEW.ASYNC.S ;  /* 0x00000000000073c6 */ /* 0x000e640000000000 */
[----:B-1----:R1:W2:Y:S01]  /*0590*/  @!UP0 SYNCS.EXCH.64 URZ, [UR8+0x60], UR4 ;  /* 0x00006004083f85b2 */ /* 0x0022a20008000100 */
[----:B------:R-:W-:-:S02]  /*05a0*/  ISETP.NE.U32.AND P1, PT, RZ, UR10, PT ;  /* 0x0000000aff007c0c */ /* 0x000fc4000bf25070 */
[----:B------:R-:W-:Y:S02]  /*05b0*/  ISETP.EQ.OR P0, PT, R0, RZ, !P0 ;  /* 0x000000ff0000720c */ /* 0x000fe40004702670 */
[----:B------:R-:W-:Y:S02]  /*05c0*/  ISETP.NE.AND.EX P1, PT, RZ, UR11, PT, P1 ;  /* 0x0000000bff007c0c */ /* 0x000fe4000bf25310 */
[----:B------:R-:W-:-:S04]  /*05d0*/  ISETP.EQ.AND P0, PT, R8, RZ, P0 ;  /* 0x000000ff0800720c */ /* 0x000fc80000702270 */
[----:B------:R-:W-:-:S04]  /*05e0*/  SEL R16, RZ, 0x1, !P0 ;  /* 0x00000001ff107807 */ /* 0x000fc80004000000 */
[----:B------:R-:W-:Y:S01]  /*05f0*/  SEL R16, R16, 0x2, P3 ;  /* 0x0000000210107807 */ /* 0x000fe20001800000 */
[----:B------:R1:W2:Y:S01]  /*0600*/  @!UP1 SYNCS.EXCH.64 URZ, [UR8+0x68], UR4 ;  /* 0x00006804083f95b2 */ /* 0x0002a20008000100 */
[----:B------:R-:W-:Y:S01]  /*0610*/  NOP ;  /* 0x0000000000007918 */ /* 0x000fe20000000000 */
[----:B------:R1:W2:Y:S01]  /*0620*/  @!UP2 SYNCS.EXCH.64 URZ, [UR9+0x40], UR6 ;  /* 0x00004006093fa5b2 */ /* 0x0002a20008000100 */
[----:B------:R1:W2:Y:S01]  /*0630*/  @!UP3 SYNCS.EXCH.64 URZ, [UR9+0x48], UR6 ;  /* 0x00004806093fb5b2 */ /* 0x0002a20008000100 */
[----:B------:R1:W2:Y:S01]  /*0640*/  @!UP4 SYNCS.EXCH.64 URZ, [UR9+0x50], UR6 ;  /* 0x00005006093fc5b2 */ /* 0x0002a20008000100 */
[----:B------:R1:W2:Y:S01]  /*0650*/  @!UP5 SYNCS.EXCH.64 URZ, [UR9+0x58], UR6 ;  /* 0x00005806093fd5b2 */ /* 0x0002a20008000100 */
[----:B------:R-:W-:Y:S01]  /*0660*/  NOP ;  /* 0x0000000000007918 */ /* 0x000fe20000000000 */
[----:B--234-:R-:W-:Y:S06]  /*0670*/  BAR.SYNC.DEFER_BLOCKING 0x0 ;  /* 0x0000000000007b1d */ /* 0x01cfec0000010000 */
[----:B01----:R-:W-:Y:S05]  /*0680*/  @!P1 BRA `(.L_x_3) ;  /* 0x00000000001c9947 */ /* 0x003fea0003800000 */
[----:B------:R-:W0:Y:S02]  /*0690*/  LDC.64 R6, c[0x0][0x598] ;  /* 0x00016600ff067b82 */ /* 0x000e240000000a00 */
[----:B0-----:R-:W2:Y:S02]  /*06a0*/  LDG.E.64 R6, desc[UR36][R6.64] ;  /* 0x0000002406067981 */ /* 0x001ea4000c1e1b00 */
[----:B--2---:R-:W-:-:S04]  /*06b0*/  ISETP.NE.U32.AND P0, PT, R6, RZ, PT ;  /* 0x000000ff0600720c */ /* 0x004fc80003f05070 */
[----:B------:R-:W-:-:S13]  /*06c0*/  ISETP.NE.AND.EX P0, PT, R7, RZ, PT, P0 ;  /* 0x000000ff0700720c */ /* 0x000fda0003f05300 */
[----:B------:R-:W-:Y:S05]  /*06d0*/  @!P0 BRA `(.L_x_3) ;  /* 0x0000000000088947 */ /* 0x000fea0003800000 */
[----:B------:R1:W5:Y:S01]  /*06e0*/  LD.E R153, desc[UR36][R6.64] ;  /* 0x0000002406997980 */ /* 0x000362000c101900 */
[----:B------:R-:W-:Y:S05]  /*06f0*/  BRA `(.L_x_4) ;  /* 0x0000000000247947 */ /* 0x000fea0003800000 */
.L_x_3:
[----:B------:R-:W-:Y:S02]  /*0700*/  ULDC.64 UR4, c[0x0][0x588] ;  /* 0x0001620000047ab9 */ /* 0x000fe40000000a00 */
[----:B------:R-:W-:-:S04]  /*0710*/  ISETP.NE.U32.AND P0, PT, RZ, UR4, PT ;  /* 0x00000004ff007c0c */ /* 0x000fc8000bf05070 */
[----:B------:R-:W-:-:S13]  /*0720*/  ISETP.NE.AND.EX P0, PT, RZ, UR5, PT, P0 ;  /* 0x00000005ff007c0c */ /* 0x000fda000bf05300 */
[----:B------:R-:W-:Y:S05]  /*0730*/  @!P0 BRA `(.L_x_5) ;  /* 0x00000000000c8947 */ /* 0x000fea0003800000 */
[----:B------:R-:W0:Y:S02]  /*0740*/  LDC.64 R6, c[0x0][0x588] ;  /* 0x00016200ff067b82 */ /* 0x000e240000000a00 */
[----:B0-----:R0:W5:Y:S01]  /*0750*/  LDG.E R153, desc[UR36][R6.64] ;  /* 0x0000002406997981 */ /* 0x001162000c1e1900 */
[----:B------:R-:W-:Y:S05]  /*0760*/  BRA `(.L_x_4) ;  /* 0x0000000000087947 */ /* 0x000fea0003800000 */
.L_x_5:
[----:B------:R-:W-:Y:S02]  /*0770*/  ULDC UR4, c[0x0][0x580] ;  /* 0x0001600000047ab9 */ /* 0x000fe40000000800 */
[----:B------:R-:W-:-:S07]  /*0780*/  IMAD.U32 R153, RZ, RZ, UR4 ;  /* 0x00000004ff997e24 */ /* 0x000fce000f8e00ff */
.L_x_4:
[----:B------:R-:W-:Y:S02]  /*0790*/  ULDC.64 UR4, c[0x0][0x5a0] ;  /* 0x0001680000047ab9 */ /* 0x000fe40000000a00 */
[----:B------:R-:W-:-:S04]  /*07a0*/  ISETP.NE.U32.AND P0, PT, RZ, UR4, PT ;  /* 0x00000004ff007c0c */ /* 0x000fc8000bf05070 */
[----:B------:R-:W-:-:S13]  /*07b0*/  ISETP.NE.AND.EX P0, PT, RZ, UR5, PT, P0 ;  /* 0x00000005ff007c0c */ /* 0x000fda000bf05300 */
[----:B------:R-:W-:Y:S05]  /*07c0*/  @!P0 BRA `(.L_x_6) ;  /* 0x00000000001c8947 */ /* 0x000fea0003800000 */
[----:B01----:R-:W0:Y:S02]  /*07d0*/  LDC.64 R6, c[0x0][0x5a0] ;  /* 0x00016800ff067b82 */ /* 0x003e240000000a00 */
[----:B0-----:R-:W2:Y:S02]  /*07e0*/  LDG.E.64 R6, desc[UR36][R6.64] ;  /* 0x0000002406067981 */ /* 0x001ea4000c1e1b00 */
[----:B--2---:R-:W-:-:S04]  /*07f0*/  ISETP.NE.U32.AND P0, PT, R6, RZ, PT ;  /* 0x000000ff0600720c */ /* 0x004fc80003f05070 */
[----:B------:R-:W-:-:S13]  /*0800*/  ISETP.NE.AND.EX P0, PT, R7, RZ, PT, P0 ;  /* 0x000000ff0700720c */ /* 0x000fda0003f05300 */
[----:B------:R-:W-:Y:S05]  /*0810*/  @!P0 BRA `(.L_x_6) ;  /* 0x0000000000088947 */ /* 0x000fea0003800000 */
[----:B------:R3:W5:Y:S01]  /*0820*/  LD.E R152, desc[UR36][R6.64] ;  /* 0x0000002406987980 */ /* 0x000762000c101900 */
[----:B------:R-:W-:Y:S05]  /*0830*/  BRA `(.L_x_7) ;  /* 0x0000000000247947 */ /* 0x000fea0003800000 */
.L_x_6:
[----:B------:R-:W-:Y:S02]  /*0840*/  ULDC.64 UR4, c[0x0][0x590] ;  /* 0x0001640000047ab9 */ /* 0x000fe40000000a00 */
[----:B------:R-:W-:-:S04]  /*0850*/  ISETP.NE.U32.AND P0, PT, RZ, UR4, PT ;  /* 0x00000004ff007c0c */ /* 0x000fc8000bf05070 */
[----:B------:R-:W-:-:S13]  /*0860*/  ISETP.NE.AND.EX P0, PT, RZ, UR5, PT, P0 ;  /* 0x00000005ff007c0c */ /* 0x000fda000bf05300 */
[----:B------:R-:W-:Y:S05]  /*0870*/  @!P0 BRA `(.L_x_8) ;  /* 0x00000000000c8947 */ /* 0x000fea0003800000 */
[----:B01----:R-:W0:Y:S02]  /*0880*/  LDC.64 R6, c[0x0][0x590] ;  /* 0x00016400ff067b82 */ /* 0x003e240000000a00 */
[----:B0-----:R2:W5:Y:S01]  /*0890*/  LDG.E R152, desc[UR36][R6.64] ;  /* 0x0000002406987981 */ /* 0x001562000c1e1900 */
[----:B------:R-:W-:Y:S05]  /*08a0*/  BRA `(.L_x_7) ;  /* 0x0000000000087947 */ /* 0x000fea0003800000 */
.L_x_8:
[----:B------:R-:W-:Y:S02]  /*08b0*/  ULDC UR4, c[0x0][0x584] ;  /* 0x0001610000047ab9 */ /* 0x000fe40000000800 */
[----:B------:R-:W-:-:S07]  /*08c0*/  IMAD.U32 R152, RZ, RZ, UR4 ;  /* 0x00000004ff987e24 */ /* 0x000fce000f8e00ff */
.L_x_7:
[----:B------:R-:W4:Y:S01]  /*08d0*/  LDC R2, c[0x0][0x65c] ;  /* 0x00019700ff027b82 */ /* 0x000f220000000800 */
[----:B------:R-:W4:Y:S01]  /*08e0*/  S2R R14, SR_CTAID.Y ;  /* 0x00000000000e7919 */ /* 0x000f220000002600 */
[----:B------:R-:W-:Y:S01]  /*08f0*/  ULDC UR6, c[0x0][0x28c] ;  /* 0x0000a30000067ab9 */ /* 0x000fe20000000800 */
[----:B------:R-:W-:Y:S01]  /*0900*/  ISETP.NE.AND P0, PT, R8, 0x2, PT ;  /* 0x000000020800780c */ /* 0x000fe20003f05270 */
[----:B------:R-:W-:Y:S01]  /*0910*/  UIADD3 UR6, UR6, 0x3f, URZ ;  /* 0x0000003f06067890 */ /* 0x000fe2000fffe03f */
[----:B0123--:R-:W0:Y:S01]  /*0920*/  S2R R6, SR_CTAID.X ;  /* 0x0000000000067919 */ /* 0x00fe220000002500 */
[----:B------:R-:W-:Y:S01]  /*0930*/  IMAD.MOV.U32 R7, RZ, RZ, RZ ;  /* 0x000000ffff077224 */ /* 0x000fe200078e00ff */
[----:B------:R-:W-:Y:S01]  /*0940*/  UMOV UR38, URZ ;  /* 0x0000003f00267c82 */ /* 0x000fe20008000000 */
[----:B------:R-:W-:Y:S01]  /*0950*/  USHF.R.S32.HI UR7, URZ, 0x1f, UR6 ;  /* 0x0000001f3f077899 */ /* 0x000fe20008011406 */
[----:B------:R-:W-:Y:S01]  /*0960*/  UMOV UR39, URZ ;  /* 0x0000003f00277c82 */ /* 0x000fe20008000000 */
[----:B------:R-:W-:-:S02]  /*0970*/  ULDC.64 UR8, c[0x0][0x650] ;  /* 0x0001940000087ab9 */ /* 0x000fc40000000a00 */
[----:B------:R-:W-:-:S04]  /*0980*/  ULEA.HI UR7, UR7, UR6, URZ, 0x6 ;  /* 0x0000000607077291 */ /* 0x000fc8000f8f303f */
[----:B------:R-:W-:Y:S01]  /*0990*/  USHF.R.S32.HI UR40, URZ, 0x6, UR7 ;  /* 0x000000063f287899 */ /* 0x000fe20008011407 */
[----:B----4-:R-:W-:-:S13]  /*09a0*/  ISETP.NE.AND P1, PT, R2, 0x1, PT ;  /* 0x000000010200780c */ /* 0x010fda0003f25270 */
[----:B------:R-:W0:Y:S01]  /*09b0*/  @P1 LDC R19, c[0x0][0x10] ;  /* 0x00000400ff131b82 */ /* 0x000e220000000800 */
[----:B------:R-:W-:Y:S02]  /*09c0*/  @P1 IMAD.MOV.U32 R8, RZ, RZ, R14 ;  /* 0x000000ffff081224 */ /* 0x000fe400078e000e */
[----:B------:R-:W-:Y:S02]  /*09d0*/  @P1 IMAD.MOV.U32 R9, RZ, RZ, RZ ;  /* 0x000000ffff091224 */ /* 0x000fe400078e00ff */
[----:B------:R-:W-:-:S03]  /*09e0*/  @P1 IMAD.MOV.U32 R17, RZ, RZ, RZ ;  /* 0x000000ffff111224 */ /* 0x000fc600078e00ff */
[----:B------:R-:W1:Y:S01]  /*09f0*/  @!P1 LDC R11, c[0x0][0xc] ;  /* 0x00000300ff0b9b82 */ /* 0x000e620000000800 */
[----:B------:R-:W-:Y:S01]  /*0a00*/  ULDC UR4, c[0x0][0xc] ;  /* 0x0000030000047ab9 */ /* 0x000fe20000000800 */
[----:B------:R-:W-:Y:S02]  /*0a10*/  ULDC UR5, c[0x0][0x10] ;  /* 0x0000040000057ab9 */ /* 0x000fe40000000800 */
[----:B------:R-:W-:-:S04]  /*0a20*/  UIMAD.WIDE.U32 UR4, UR4, UR5, URZ ;  /* 0x00000005040472a5 */ /* 0x000fc8000f8e003f */
[----:B------:R-:W2:Y:S01]  /*0a30*/  LDC R2, c[0x0][0x14] ;  /* 0x00000500ff027b82 */ /* 0x000ea20000000800 */
[----:B0-----:R-:W-:-:S04]  /*0a40*/  @P1 IMAD.WIDE.U32 R18, R6, R19, R8 ;  /* 0x0000001306121225 */ /* 0x001fc800078e0008 */
[----:B------:R-:W-:Y:S02]  /*0a50*/  @P1 IMAD.IADD R17, R19, 0x1, R17 ;  /* 0x0000000113111824 */ /* 0x000fe400078e0211 */
[----:B-1----:R-:W-:-:S04]  /*0a60*/  @!P1 IMAD.WIDE.U32 R8, R11, R14, R6 ;  /* 0x0000000e0b089225 */ /* 0x002fc800078e0006 */
[----:B------:R-:W-:Y:S02]  /*0a70*/  @!P1 IMAD.MOV.U32 R18, RZ, RZ, R8 ;  /* 0x000000ffff129224 */ /* 0x000fe400078e0008 */
[----:B------:R-:W-:Y:S02]  /*0a80*/  @!P1 IMAD.MOV.U32 R17, RZ, RZ, R9 ;  /* 0x000000ffff119224 */ /* 0x000fe400078e0009 */
[----:B--2---:R-:W-:-:S04]  /*0a90*/  IMAD.WIDE.U32 R12, R2, UR4, RZ ;  /* 0x00000004020c7c25 */ /* 0x004fc8000f8e00ff */
[----:B------:R-:W-:Y:S01]  /*0aa0*/  IMAD R23, R2, UR5, RZ ;  /* 0x0000000502177c24 */ /* 0x000fe2000f8e02ff */
[----:B------:R0:W-:Y:S03]  /*0ab0*/  STL.64 [R1], R12 ;  /* 0x0000000c01007387 */ /* 0x0001e60000100a00 */
[----:B------:R-:W-:Y:S01]  /*0ac0*/  IMAD.IADD R23, R13, 0x1, R23 ;  /* 0x000000010d177824 */ /* 0x000fe200078e0217 */
[----:B------:R-:W-:Y:S06]  /*0ad0*/  @P0 BRA `(.L_x_9) ;  /* 0x0000000000200947 */ /* 0x000fec0003800000 */
[----:B------:R-:W-:Y:S01]  /*0ae0*/  UISETP.GE.U32.AND UP0, UPT, UR40, 0x3, UPT ;  /* 0x000000032800788c */ /* 0x000fe2000bf06070 */
[----:B------:R-:W-:Y:S01]  /*0af0*/  IADD3 R18, P0, R18, R12, RZ ;  /* 0x0000000c12127210 */ /* 0x000fe20007f1e0ff */
[----:B------:R-:W-:Y:S01]  /*0b00*/  UIMAD.WIDE.U32 UR4, UR40, -0x55555555, URZ ;  /* 0xaaaaaaab280478a5 */ /* 0x000fe2000f8e003f */
[----:B------:R-:W-:-:S03]  /*0b10*/  UMOV UR39, URZ ;  /* 0x0000003f00277c82 */ /* 0x000fc60008000000 */
[----:B------:R-:W-:Y:S01]  /*0b20*/  USHF.R.U32.HI UR4, URZ, 0x1, UR5 ;  /* 0x000000013f047899 */ /* 0x000fe20008011605 */
[----:B------:R-:W-:-:S03]  /*0b30*/  IMAD.X R17, R23, 0x1, R17, P0 ;  /* 0x0000000117117824 */ /* 0x000fc600000e0611 */
[----:B------:R-:W-:Y:S02]  /*0b40*/  UIMAD UR38, UR4, -0x3, UR40 ;  /* 0xfffffffd042678a4 */ /* 0x000fe4000f8e0228 */
[----:B------:R-:W-:-:S12]  /*0b50*/  @UP0 ULOP3.LUT UR39, UR4, 0x1, URZ, 0xc0, !UPT ;  /* 0x0000000104270892 */ /* 0x000fd8000f8ec03f */
.L_x_9:
[----:B------:R-:W-:Y:S01]  /*0b60*/  ISETP.GE.U32.AND P0, PT, R18, UR8, PT ;  /* 0x0000000812007c0c */ /* 0x000fe2000bf06070 */
[----:B------:R-:W-:Y:S01]  /*0b70*/  IMAD.MOV.U32 R19, RZ, RZ, -0x1 ;  /* 0xffffffffff137424 */ /* 0x000fe200078e00ff */
[----:B------:R-:W-:Y:S01]  /*0b80*/  PRMT R8, RZ, 0x7610, R8 ;  /* 0x00007610ff087816 */ /* 0x000fe20000000008 */
[----:B------:R-:W-:Y:S01]  /*0b90*/  IMAD.MOV.U32 R22, RZ, RZ, -0x1 ;  /* 0xffffffffff167424 */ /* 0x000fe200078e00ff */
[----:B------:R-:W-:Y:S01]  /*0ba0*/  ISETP.GE.U32.AND.EX P0, PT, R17, UR9, PT, P0 ;  /* 0x0000000911007c0c */ /* 0x000fe2000bf06100 */
[----:B------:R-:W-:-:S12]  /*0bb0*/  IMAD.MOV.U32 R2, RZ, RZ, -0x1 ;  /* 0xffffffffff027424 */ /* 0x000fd800078e00ff */
[----:B------:R-:W-:Y:S05]  /*0bc0*/  @P0 BRA `(.L_x_10) ;  /* 0x00000004005c0947 */ /* 0x000fea0003800000 */
[----:B------:R-:W1:Y:S01]  /*0bd0*/  LDC.64 R20, c[0x0][0x628] ;  /* 0x00018a00ff147b82 */ /* 0x000e620000000a00 */
[----:B------:R-:W-:Y:S02]  /*0be0*/  IMAD.MOV.U32 R8, RZ, RZ, R18 ;  /* 0x000000ffff087224 */ /* 0x000fe400078e0012 */
[----:B------:R-:W-:-:S05]  /*0bf0*/  IMAD.MOV.U32 R9, RZ, RZ, R17 ;  /* 0x000000ffff097224 */ /* 0x000fca00078e0011 */
[----:B------:R-:W2:Y:S08]  /*0c00*/  LDC R2, c[0x0][0x630] ;  /* 0x00018c00ff027b82 */ /* 0x000eb00000000800 */
[----:B------:R-:W3:Y:S01]  /*0c10*/  LDC.64 R24, c[0x0][0x620] ;  /* 0x00018800ff187b82 */ /* 0x000ee20000000a00 */
[----:B-1----:R-:W-:-:S04]  /*0c20*/  ISETP.NE.U32.AND P0, PT, R20, RZ, PT ;  /* 0x000000ff1400720c */ /* 0x002fc80003f05070 */
[----:B------:R-:W-:-:S13]  /*0c30*/  ISETP.NE.AND.EX P0, PT, R21, RZ, PT, P0 ;  /* 0x000000ff1500720c */ /* 0x000fda0003f05300 */
[----:B--23--:R-:W-:Y:S05]  /*0c40*/  @!P0 BRA `(.L_x_11) ;  /* 0x0000000000288947 */ /* 0x00cfea0003800000 */
[----:B0-----:R-:W0:Y:S02]  /*0c50*/  LDC R13, c[0x0][0x634] ;  /* 0x00018d00ff0d7b82 */ /* 0x001e240000000800 */
[----:B0-----:R-:W-:-:S05]  /*0c60*/  IADD3 R13, P0, R18, R13, RZ ;  /* 0x0000000d120d7210 */ /* 0x001fca0007f1e0ff */
[----:B------:R-:W-:-:S04]  /*0c70*/  IMAD.X R15, RZ, RZ, R17, P0 ;  /* 0x000000ffff0f7224 */ /* 0x000fc800000e0611 */
[----:B------:R-:W-:-:S04]  /*0c80*/  IMAD.WIDE.U32 R8, R15, R20, RZ ;  /* 0x000000140f087225 */ /* 0x000fc800078e00ff */
[----:B------:R-:W-:-:S04]  /*0c90*/  IMAD.WIDE.U32 R10, P0, R13, R21, R8 ;  /* 0x000000150d0a7225 */ /* 0x000fc80007800008 */
[----:B------:R-:W-:-:S04]  /*0ca0*/  IMAD.WIDE.U32 R8, R13, R20, RZ ;  /* 0x000000140d087225 */ /* 0x000fc800078e00ff */
[----:B------:R-:W-:Y:S01]  /*0cb0*/  IMAD.X R13, RZ, RZ, RZ, P0 ;  /* 0x000000ffff0d7224 */ /* 0x000fe200000e06ff */
[----:B------:R-:W-:Y:S01]  /*0cc0*/  IADD3 RZ, P0, R9, R10, RZ ;  /* 0x0000000a09ff7210 */ /* 0x000fe20007f1e0ff */
[----:B------:R-:W-:-:S04]  /*0cd0*/  IMAD.MOV.U32 R12, RZ, RZ, R11 ;  /* 0x000000ffff0c7224 */ /* 0x000fc800078e000b */
[----:B------:R-:W-:-:S08]  /*0ce0*/  IMAD.WIDE.U32.X R8, R15, R21, R12, P0 ;  /* 0x000000150f087225 */ /* 0x000fd000000e040c */
.L_x_11:
[-CC-:B------:R-:W-:Y:S01]  /*0cf0*/  SHF.R.U64 R31, R8, R2.reuse, R9.reuse ;  /* 0x00000002081f7219 */ /* 0x180fe20000001209 */
[----:B0-----:R-:W0:Y:S01]  /*0d00*/  LDC R12, c[0x0][0x618] ;  /* 0x00018600ff0c7b82 */ /* 0x001e220000000800 */
[----:B------:R-:W-:Y:S01]  /*0d10*/  SHF.R.U32.HI R7, RZ, R2, R9 ;  /* 0x00000002ff077219 */ /* 0x000fe20000011609 */
[----:B------:R-:W-:Y:S01]  /*0d20*/  ULDC UR4, c[0x0][0x150] ;  /* 0x0000540000047ab9 */ /* 0x000fe20000000800 */
[----:B------:R-:W-:Y:S01]  /*0d30*/  IADD3 R11, P0, RZ, -R31, RZ ;  /* 0x8000001fff0b7210 */ /* 0x000fe20007f1e0ff */
[----:B------:R-:W-:Y:S01]  /*0d40*/  IMAD.MOV.U32 R19, RZ, RZ, R17 ;  /* 0x000000ffff137224 */ /* 0x000fe200078e0011 */
[----:B------:R-:W-:-:S03]  /*0d50*/  I2FP.F32.U32 R2, R6 ;  /* 0x0000000600027245 */ /* 0x000fc60000201000 */
[----:B------:R-:W1:Y:S01]  /*0d60*/  LDC.64 R26, c[0x0][0x640] ;  /* 0x00019000ff1a7b82 */ /* 0x000e620000000a00 */
[----:B------:R-:W-:Y:S02]  /*0d70*/  IMAD.X R13, RZ, RZ, ~R7, P0 ;  /* 0x000000ffff0d7224 */ /* 0x000fe400000e0e07 */
[----:B------:R-:W-:Y:S01]  /*0d80*/  FMUL R2, R2, UR4 ;  /* 0x0000000402027c20 */ /* 0x000fe20008400000 */
[----:B------:R-:W-:Y:S01]  /*0d90*/  IMAD.WIDE.U32 R8, R11, R24, R18 ;  /* 0x000000180b087225 */ /* 0x000fe200078e0012 */
[----:B------:R-:W-:-:S03]  /*0da0*/  ULDC UR4, c[0x0][0x154] ;  /* 0x0000550000047ab9 */ /* 0x000fc60000000800 */
[----:B------:R-:W-:Y:S01]  /*0db0*/  IMAD R10, R13, R24, RZ ;  /* 0x000000180d0a7224 */ /* 0x000fe200078e02ff */
[----:B------:R-:W2:Y:S01]  /*0dc0*/  LDC R7, c[0x0][0x144] ;  /* 0x00005100ff077b82 */ /* 0x000ea20000000800 */
[----:B------:R-:W3:Y:S02]  /*0dd0*/  F2I.U32.TRUNC.NTZ R2, R2 ;  /* 0x0000000200027305 */ /* 0x000ee4000020f000 */
[----:B------:R-:W-:-:S04]  /*0de0*/  IMAD R11, R11, R25, R10 ;  /* 0x000000190b0b7224 */ /* 0x000fc800078e020a */
[----:B------:R-:W-:Y:S01]  /*0df0*/  IMAD.IADD R9, R9, 0x1, R11 ;  /* 0x0000000109097824 */ /* 0x000fe200078e020b */
[----:B------:R-:W4:Y:S01]  /*0e00*/  LDC R22, c[0x0][0x608] ;  /* 0x00018200ff167b82 */ /* 0x000f220000000800 */
[----:B------:R-:W-:-:S03]  /*0e10*/  IMAD.MOV.U32 R11, RZ, RZ, -0x1 ;  /* 0xffffffffff0b7424 */ /* 0x000fc600078e00ff */
[--C-:B0-----:R-:W-:Y:S02]  /*0e20*/  SHF.R.U64 R20, R8, R12, R9.reuse ;  /* 0x0000000c08147219 */ /* 0x101fe40000001209 */
[----:B------:R-:W-:Y:S02]  /*0e30*/  I2FP.F32.U32 R8, R14 ;  /* 0x0000000e00087245 */ /* 0x000fe40000201000 */
[----:B------:R-:W0:Y:S01]  /*0e40*/  LDC R24, c[0x0][0x658] ;  /* 0x00019600ff187b82 */ /* 0x000e220000000800 */
[----:B-1----:R-:W-:Y:S01]  /*0e50*/  ISETP.NE.U32.AND P0, PT, R26, RZ, PT ;  /* 0x000000ff1a00720c */ /* 0x002fe20003f05070 */
[----:B---3--:R-:W-:Y:S02]  /*0e60*/  IMAD.MOV R10, RZ, RZ, -R2 ;  /* 0x000000ffff0a7224 */ /* 0x008fe400078e0a02 */
[----:B------:R-:W-:Y:S01]  /*0e70*/  FMUL R8, R8, UR4 ;  /* 0x0000000408087c20 */ /* 0x000fe20008400000 */
[----:B------:R-:W-:Y:S02]  /*0e80*/  SHF.R.U32.HI R9, RZ, R12, R9 ;  /* 0x0000000cff097219 */ /* 0x000fe40000011609 */
[----:B------:R-:W-:Y:S01]  /*0e90*/  ISETP.NE.AND.EX P0, PT, R27, RZ, PT, P0 ;  /* 0x000000ff1b00720c */ /* 0x000fe20003f05300 */
[----:B------:R1:W3:Y:S01]  /*0ea0*/  F2I.U32.TRUNC.NTZ R15, R8 ;  /* 0x00000008000f7305 */ /* 0x0002e2000020f000 */
[----:B------:R-:W1:Y:S01]  /*0eb0*/  LDC R19, c[0x0][0x148] ;  /* 0x00005200ff137b82 */ /* 0x000e620000000800 */
[----:B--2---:R-:W-:-:S07]  /*0ec0*/  IMAD R2, R7, R10, R6 ;  /* 0x0000000a07027224 */ /* 0x004fce00078e0206 */
[----:B------:R-:W2:Y:S01]  /*0ed0*/  LDC R25, c[0x0][0x600] ;  /* 0x00018000ff197b82 */ /* 0x000ea20000000800 */
[-CC-:B----4-:R-:W-:Y:S02]  /*0ee0*/  SHF.R.U64 R32, R20, R22.reuse, R9.reuse ;  /* 0x0000001614207219 */ /* 0x190fe40000001209 */
[----:B------:R-:W-:Y:S01]  /*0ef0*/  SHF.R.U32.HI R7, RZ, R22, R9 ;  /* 0x00000016ff077219 */ /* 0x000fe20000011609 */
[----:B------:R-:W-:-:S04]  /*0f00*/  IMAD.MOV.U32 R9, RZ, RZ, 0x1 ;  /* 0x00000001ff097424 */ /* 0x000fc800078e00ff */
[----:B------:R-:W4:Y:S01]  /*0f10*/  LDC R28, c[0x0][0x648] ;  /* 0x00019200ff1c7b82 */ /* 0x000f220000000800 */
[-C--:B0-----:R-:W-:Y:S02]  /*0f20*/  SHF.L.U32 R6, R11, R24.reuse, RZ ;  /* 0x000000180b067219 */ /* 0x081fe400000006ff */
[--C-:B------:R-:W-:Y:S02]  /*0f30*/  SHF.R.U64 R22, R32, R24, R7.reuse ;  /* 0x0000001820167219 */ /* 0x100fe40000001207 */
[----:B------:R-:W-:Y:S02]  /*0f40*/  LOP3.LUT R13, RZ, R6, RZ, 0x33, !PT ;  /* 0x00000006ff0d7212 */ /* 0x000fe400078e33ff */
[-C--:B------:R-:W-:Y:S01]  /*0f50*/  SHF.R.U32.HI R7, RZ, R24.reuse, R7 ;  /* 0x00000018ff077219 */ /* 0x080fe20000011607 */
[----:B------:R-:W0:Y:S01]  /*0f60*/  LDC R29, c[0x0][0x638] ;  /* 0x00018e00ff1d7b82 */ /* 0x000e220000000800 */
[----:B------:R-:W-:Y:S01]  /*0f70*/  SHF.L.U32 R12, R9, R24, RZ ;  /* 0x00000018090c7219 */ /* 0x000fe200000006ff */
[----:B------:R-:W-:-:S06]  /*0f80*/  IMAD.MOV.U32 R6, RZ, RZ, R22 ;  /* 0x000000ffff067224 */ /* 0x000fcc00078e0016 */
[----:B------:R-:W0:Y:S01]  /*0f90*/  LDC R30, c[0x0][0x610] ;  /* 0x00018400ff1e7b82 */ /* 0x000e220000000800 */
[----:B-1-3--:R-:W-:Y:S05]  /*0fa0*/  @!P0 BRA `(.L_x_12) ;  /* 0x0000000000288947 */ /* 0x00afea0003800000 */
[----:B------:R-:W1:Y:S02]  /*0fb0*/  LDC R11, c[0x0][0x64c] ;  /* 0x00019300ff0b7b82 */ /* 0x000e640000000800 */
[----:B-1----:R-:W-:-:S05]  /*0fc0*/  IADD3 R11, P0, R22, R11, RZ ;  /* 0x0000000b160b7210 */ /* 0x002fca0007f1e0ff */
        /* <DEDUP_REMOVED lines=8> */
.L_x_12:
[----:B----4-:R-:W-:Y:S01]  /*1050*/  SHF.R.U64 R6, R6, R28, R7 ;  /* 0x0000001c06067219 */ /* 0x010fe20000001207 */
[----:B--2---:R-:W-:Y:S01]  /*1060*/  VIADD R7, R25, 0xffffffff ;  /* 0xffffffff19077836 */ /* 0x004fe20000000000 */
[----:B------:R-:W-:Y:S01]  /*1070*/  LOP3.LUT R13, R32, R13, RZ, 0xc0, !PT ;  /* 0x0000000d200d7212 */ /* 0x000fe200078ec0ff */
[----:B------:R-:W-:Y:S02]  /*1080*/  IMAD.MOV R15, RZ, RZ, -R15 ;  /* 0x000000ffff0f7224 */ /* 0x000fe400078e0a0f */
[----:B------:R-:W-:Y:S01]  /*1090*/  IMAD.MOV R8, RZ, RZ, -R6 ;  /* 0x000000ffff087224 */ /* 0x000fe200078e0a06 */
[----:B------:R-:W-:Y:S01]  /*10a0*/  LOP3.LUT R7, R20, R7, RZ, 0xc0, !PT ;  /* 0x0000000714077212 */ /* 0x000fe200078ec0ff */
[----:B------:R-:W-:Y:S02]  /*10b0*/  IMAD R13, R12, R6, R13 ;  /* 0x000000060c0d7224 */ /* 0x000fe400078e020d */
[----:B------:R-:W-:Y:S02]  /*10c0*/  @P1 IMAD R2, R19, R15, R14 ;  /* 0x0000000f13021224 */ /* 0x000fe400078e020e */
[----:B0-----:R-:W-:-:S02]  /*10d0*/  IMAD R6, R8, R29, R22 ;  /* 0x0000001d08067224 */ /* 0x001fc400078e0216 */
[----:B------:R-:W-:Y:S02]  /*10e0*/  IMAD R2, R13, R30, R2 ;  /* 0x0000001e0d027224 */ /* 0x000fe400078e0202 */
[----:B------:R-:W-:Y:S02]  /*10f0*/  IMAD R19, R6, R25, R7 ;  /* 0x0000001906137224 */ /* 0x000fe400078e0207 */
[----:B------:R-:W-:-:S03]  /*1100*/  IMAD.MOV.U32 R8, RZ, RZ, 0x1 ;  /* 0x00000001ff087424 */ /* 0x000fc600078e00ff */
[----:B------:R-:W-:Y:S02]  /*1110*/  SEL R22, R19, R2, !P1 ;  /* 0x0000000213167207 */ /* 0x000fe40004800000 */
[----:B------:R-:W-:Y:S01]  /*1120*/  SEL R19, R2, R19, !P1 ;  /* 0x0000001302137207 */ /* 0x000fe20004800000 */
[----:B------:R-:W-:-:S07]  /*1130*/  IMAD.MOV.U32 R2, RZ, RZ, R31 ;  /* 0x000000ffff027224 */ /* 0x000fce00078e001f */
.L_x_10:
[----:B------:R-:W-:Y:S05]  /*1140*/  @!P2 BRA `(.L_x_13) ;  /* 0x000000900084a947 */ /* 0x000fea0003800000 */
[----:B------:R-:W-:-:S13]  /*1150*/  ISETP.GT.U32.AND P0, PT, R33, 0x1, PT ;  /* 0x000000012100780c */ /* 0x000fda0003f04070 */
[----:B------:R-:W-:Y:S05]  /*1160*/  @P0 EXIT ;  /* 0x000000000000094d */ /* 0x000fea0003800000 */
.L_x_14:
[----:B------:R-:W-:-:S08]  /*1170*/  NOP ;  /* 0x0000000000007918 */ /* 0x000fd00000000000 */
[----:B------:R-:W1:Y:S02]  /*1180*/  USETMAXREG.TRY_ALLOC.CTAPOOL UP0, 0xe8 ;  /* 0x000000e8000079c8 */ /* 0x000e640008000600 */
[----:B-1----:R-:W-:-:S13]  /*1190*/  PLOP3.LUT P0, PT, PT, PT, UP0, 0x80, 0x0 ;  /* 0x000000000000781c */ /* 0x002fda0003f0f008 */
[----:B------:R-:W-:Y:S05]  /*11a0*/  @!P0 BRA `(.L_x_14) ;  /* 0xfffffffc00f08947 */ /* 0x000fea000383ffff */
[----:B------:R-:W-:-:S13]  /*11b0*/  LOP3.LUT P0, RZ, R8, 0xff, RZ, 0xc0, !PT ;  /* 0x000000ff08ff7812 */ /* 0x000fda000780c0ff */
[----:B------:R-:W-:Y:S05]  /*11c0*/  @!P0 EXIT ;  /* 0x000000000000894d */ /* 0x000fea0003800000 */
[----:B------:R-:W1:Y:S01]  /*11d0*/  S2UR UR4, SR_CgaCtaId ;  /* 0x00000000000479c3 */ /* 0x000e620000008800 */
[----:B------:R-:W-:Y:S01]  /*11e0*/  VIADD R6, R5, 0xffffffff ;  /* 0xffffffff05067836 */ /* 0x000fe20000000000 */
[----:B------:R-:W-:Y:S01]  /*11f0*/  SHF.R.S32.HI R0, RZ, 0x1f, R3 ;  /* 0x0000001fff007819 */ /* 0x000fe20000011403 */
[----:B------:R-:W-:Y:S01]  /*1200*/  UMOV UR41, 0x400 ;  /* 0x0000040000297882 */ /* 0x000fe20000000000 */
[----:B------:R-:W-:Y:S01]  /*1210*/  UISETP.LT.AND UP0, UPT, UR40, 0x1, UPT ;  /* 0x000000012800788c */ /* 0x000fe2000bf01270 */
[----:B------:R-:W-:Y:S01]  /*1220*/  LOP3.LUT R172, R16, 0x1, RZ, 0xfc, !PT ;  /* 0x0000000110ac7812 */ /* 0x000fe200078efcff */
[----:B------:R-:W-:Y:S01]  /*1230*/  USHF.L.U32 UR44, UR40, 0x1, URZ ;  /* 0x00000001282c7899 */ /* 0x000fe2000800063f */
[----:B------:R-:W-:Y:S01]  /*1240*/  R2UR UR42, R6 ;  /* 0x00000000062a72ca */ /* 0x000fe200000e0000 */
[----:B------:R-:W-:Y:S01]  /*1250*/  USEL UR43, UR40, 0x1, UP0 ;  /* 0x00000001282b7887 */ /* 0x000fe20008000000 */
[CC--:B------:R-:W-:Y:S02]  /*1260*/  LEA.HI R4, R0.reuse, R3.reuse, RZ, 0x2 ;  /* 0x0000000300047211 */ /* 0x0c0fe400078f10ff */
[----:B------:R-:W-:Y:S01]  /*1270*/  LEA.HI R0, R0, R3, RZ, 0x5 ;  /* 0x0000000300007211 */ /* 0x000fe200078f28ff */
[----:B------:R-:W-:Y:S01]  /*1280*/  UIADD3 UR43, -UR43, UR40, URZ ;  /* 0x000000282b2b7290 */ /* 0x000fe2000fffe13f */
[----:B------:R-:W-:-:S02]  /*1290*/  SHF.R.S32.HI R154, RZ, 0x2, R4 ;  /* 0x00000002ff9a7819 */ /* 0x000fc40000011404 */
[----:B------:R-:W-:Y:S02]  /*12a0*/  SHF.R.S32.HI R5, RZ, 0x1f, R4 ;  /* 0x0000001fff057819 */ /* 0x000fe40000011404 */
[----:B------:R-:W-:Y:S02]  /*12b0*/  LOP3.LUT R156, R4, 0xfffffffc, RZ, 0xc0, !PT ;  /* 0xfffffffc049c7812 */ /* 0x000fe400078ec0ff */
[----:B------:R-:W-:Y:S01]  /*12c0*/  LEA.HI R5, R5, R154, RZ, 0x3 ;  /* 0x0000009a05057211 */ /* 0x000fe200078f18ff */
[----:B------:R-:W-:Y:S01]  /*12d0*/  USHF.L.U32 UR42, UR42, 0x3, URZ ;  /* 0x000000032a2a7899 */ /* 0x000fe2000800063f */
[----:B------:R-:W-:Y:S01]  /*12e0*/  ISETP.NE.AND P0, PT, R6, RZ, PT ;  /* 0x000000ff0600720c */ /* 0x000fe20003f05270 */
[----:B------:R-:W-:Y:S01]  /*12f0*/  IMAD.IADD R156, R3, 0x1, -R156 ;  /* 0x00000001039c7824 */ /* 0x000fe200078e0a9c */
[----:B------:R-:W-:Y:S01]  /*1300*/  LOP3.LUT R5, R5, 0xfffffff8, RZ, 0xc0, !PT ;  /* 0xfffffff805057812 */ /* 0x000fe200078ec0ff */
[----:B-1----:R-:W-:Y:S01]  /*1310*/  ULEA UR41, UR4, UR41, 0x18 ;  /* 0x0000002904297291 */ /* 0x002fe2000f8ec03f */
[----:B------:R-:W-:Y:S01]  /*1320*/  SEL R173, RZ, 0x1, P0 ;  /* 0x00000001ffad7807 */ /* 0x000fe20000000000 */
[----:B------:R-:W-:Y:S01]  /*1330*/  IMAD.U32 R158, RZ, RZ, UR42 ;  /* 0x0000002aff9e7e24 */ /* 0x000fe2000f8e00ff */
[----:B------:R-:W-:Y:S01]  /*1340*/  ULDC UR4, c[0x0][0x284] ;  /* 0x0000a10000047ab9 */ /* 0x000fe20000000800 */
[----:B------:R-:W-:Y:S01]  /*1350*/  IMAD.IADD R154, R154, 0x1, -R5 ;  /* 0x000000019a9a7824 */ /* 0x000fe200078e0a05 */
[----:B------:R-:W-:Y:S01]  /*1360*/  UIADD3 UR45, UR41, 0x40, URZ ;  /* 0x00000040292d7890 */ /* 0x000fe2000fffe03f */
[----:B------:R-:W-:-:S02]  /*1370*/  SHF.R.S32.HI R5, RZ, 0x5, R0 ;  /* 0x00000005ff057819 */ /* 0x000fc40000011400 */
[C---:B------:R-:W-:Y:S02]  /*1380*/  LOP3.LUT R160, R158.reuse, 0x8, RZ, 0xc0, !PT ;  /* 0x000000089ea07812 */ /* 0x040fe400078ec0ff */
[--C-:B------:R-:W-:Y:S01]  /*1390*/  SHF.R.S32.HI R155, RZ, 0x1f, R154.reuse ;  /* 0x0000001fff9b7819 */ /* 0x100fe2000001149a */
[C-C-:B------:R-:W-:Y:S01]  /*13a0*/  IMAD R161, R5.reuse, -0x10, -R154.reuse ;  /* 0xfffffff005a17824 */ /* 0x140fe200078e0a9a */
[----:B------:R-:W-:Y:S01]  /*13b0*/  LOP3.LUT R158, R158, 0x8, RZ, 0xc, !PT ;  /* 0x000000089e9e7812 */ /* 0x000fe200078e0cff */
[----:B------:R-:W-:Y:S01]  /*13c0*/  IMAD.U32 R157, RZ, RZ, UR45 ;  /* 0x0000002dff9d7e24 */ /* 0x000fe2000f8e00ff */
[----:B------:R-:W-:Y:S01]  /*13d0*/  LOP3.LUT R160, R160, 0x18, RZ, 0x3c, !PT ;  /* 0x00000018a0a07812 */ /* 0x000fe200078e3cff */
[----:B------:R-:W-:-:S04]  /*13e0*/  IMAD.WIDE R154, R5, 0x10, R154 ;  /* 0x00000010059a7825 */ /* 0x000fc800078e029a */
[----:B------:R-:W-:Y:S02]  /*13f0*/  VIADD R159, R157, UR42 ;  /* 0x0000002a9d9f7c36 */ /* 0x000fe40008000000 */
[----:B------:R-:W-:-:S07]  /*1400*/  VIADD R161, R161, UR4 ;  /* 0x00000004a1a17c36 */ /* 0x000fce0008000000 */
.L_x_290:
[----:B------:R-:W-:Y:S01]  /*1410*/  SHF.L.U32 R0, R173, 0x1f, RZ ;  /* 0x0000001fad007819 */ /* 0x000fe200000006ff */
[----:B------:R-:W-:Y:S02]  /*1420*/  ULDC UR4, c[0x0][0x28c] ;  /* 0x0000a30000047ab9 */ /* 0x000fe40000000800 */
[----:B------:R-:W-:Y:S01]  /*1430*/  ISETP.LT.AND P1, PT, RZ, UR4, PT ;  /* 0x00000004ff007c0c */ /* 0x000fe2000bf21270 */
[----:B------:R-:W1:Y:S02]  /*1440*/  SYNCS.PHASECHK.TRANS64.TRYWAIT P0, [R157+UR42], R0 ;  /* 0x000000009d0075a7 */ /* 0x000e64000800016a */
[----:B-1-34-:R-:W-:Y:S10]  /*1450*/  @!P0 BRA `(.L_x_15) ;  /* 0x0000009c00948947 */ /* 0x01aff40003800000 */
.L_x_311:
[----:B------:R-:W-:Y:S05]  /*1460*/  @P1 BRA `(.L_x_16) ;  /* 0x0000000000401947 */ /* 0x000fea0003800000 */
[----:B-1----:R-:W-:Y:S01]  /*1470*/  MOV R0, 0x0 ;  /* 0x0000000000007802 */ /* 0x002fe20000000f00 */
[----:B------:R-:W-:Y:S01]  /*1480*/  ULDC.64 UR4, c[0x4][0x68] ;  /* 0x01001a0000047ab9 */ /* 0x000fe20000000a00 */
[----:B------:R-:W-:Y:S01]  /*1490*/  ULDC.64 UR6, c[0x4][0x8] ;  /* 0x0100020000067ab9 */ /* 0x000fe20000000a00 */
[----:B------:R-:W-:Y:S01]  /*14a0*/  IMAD.U32 R4, RZ, RZ, UR4 ;  /* 0x00000004ff047e24 */ /* 0x000fe2000f8e00ff */
[----:B------:R1:W2:Y:S01]  /*14b0*/  LDC.64 R14, c[0x4][R0] ;  /* 0x01000000000e7b82 */ /* 0x0002a20000000a00 */
[----:B------:R-:W-:Y:S01]  /*14c0*/  IMAD.U32 R5, RZ, RZ, UR5 ;  /* 0x00000005ff057e24 */ /* 0x000fe2000f8e00ff */
[----:B------:R-:W-:Y:S01]  /*14d0*/  ULDC.64 UR4, c[0x4][0x70] ;  /* 0x01001c0000047ab9 */ /* 0x000fe20000000a00 */
[----:B------:R-:W-:Y:S02]  /*14e0*/  IMAD.U32 R10, RZ, RZ, UR6 ;  /* 0x00000006ff0a7e24 */ /* 0x000fe4000f8e00ff */
[----:B------:R-:W-:Y:S02]  /*14f0*/  IMAD.U32 R6, RZ, RZ, UR4 ;  /* 0x00000004ff067e24 */ /* 0x000fe4000f8e00ff */
[----:B------:R-:W-:-:S02]  /*1500*/  IMAD.U32 R7, RZ, RZ, UR5 ;  /* 0x00000005ff077e24 */ /* 0x000fc4000f8e00ff */
[----:B------:R-:W-:Y:S02]  /*1510*/  IMAD.U32 R11, RZ, RZ, UR7 ;  /* 0x00000007ff0b7e24 */ /* 0x000fe4000f8e00ff */
[----:B------:R-:W-:Y:S02]  /*1520*/  IMAD.MOV.U32 R8, RZ, RZ, 0x1e1 ;  /* 0x000001e1ff087424 */ /* 0x000fe400078e00ff */
[----:B0-----:R-:W-:Y:S02]  /*1530*/  IMAD.MOV.U32 R12, RZ, RZ, 0x1 ;  /* 0x00000001ff0c7424 */ /* 0x001fe400078e00ff */
[----:B-1----:R-:W-:-:S07]  /*1540*/  IMAD.MOV.U32 R13, RZ, RZ, RZ ;  /* 0x000000ffff0d7224 */ /* 0x002fce00078e00ff */
[----:B------:R-:W-:-:S07]  /*1550*/  LEPC R20, `(.L_x_16) ;  /* 0x000000001014794e */ /* 0x000fce0000000000 */
[----:B--2--5:R-:W-:Y:S05]  /*1560*/  CALL.ABS.NOINC R14 ;  /* 0x000000000e007343 */ /* 0x024fea0003c00000 */
.L_x_16:
[----:B------:R-:W-:-:S13]  /*1570*/  ISETP.NE.AND P0, PT, R172, 0x3, PT ;  /* 0x00000003ac00780c */ /* 0x000fda0003f05270 */
[----:B------:R-:W-:Y:S05]  /*1580*/  @!P0 BRA `(.L_x_17) ;  /* 0x0000000000048947 */ /* 0x000fea0003800000 */
[----:B------:R-:W-:Y:S01]  /*1590*/  BPT.TRAP 0x1 ;  /* 0x000000040000795c */ /* 0x000fe20000300000 */
.L_x_17:
[----:B------:R-:W-:Y:S02]  /*15a0*/  IMAD.U32 R3, RZ, RZ, UR38 ;  /* 0x00000026ff037e24 */ /* 0x000fe4000f8e00ff */
[----:B-1----:R-:W-:-:S03]  /*15b0*/  IMAD.U32 R0, RZ, RZ, UR39 ;  /* 0x00000027ff007e24 */ /* 0x002fc6000f8e00ff */
[----:B------:R-:W-:Y:S02]  /*15c0*/  LEA R3, R3, UR41, 0x3 ;  /* 0x0000002903037c11 */ /* 0x000fe4000f8e18ff */
[----:B------:R-:W-:-:S04]  /*15d0*/  SHF.L.U32 R0, R0, 0x1f, RZ ;  /* 0x0000001f00007819 */ /* 0x000fc800000006ff */
[----:B------:R1:W2:Y:S01]  /*15e0*/  SYNCS.PHASECHK.TRANS64.TRYWAIT P1, [R3+URZ], R0 ;  /* 0x00000000030075a7 */ /* 0x0002a2000802017f */
[----:B------:R-:W-:Y:S05]  /*15f0*/  @!P0 BRA `(.L_x_18) ;  /* 0x0000000000048947 */ /* 0x000fea0003800000 */
[----:B------:R-:W-:Y:S01]  /*1600*/  BPT.TRAP 0x1 ;  /* 0x000000040000795c */ /* 0x000fe20000300000 */
.L_x_18:
[----:B------:R-:W-:-:S05]  /*1610*/  IMAD.U32 R4, RZ, RZ, UR43 ;  /* 0x0000002bff047e24 */ /* 0x000fca000f8e00ff */
[----:B------:R-:W-:Y:S01]  /*1620*/  ISETP.GE.AND P2, PT, R4, 0x1, PT ;  /* 0x000000010400780c */ /* 0x000fe20003f46270 */
[----:B--2---:R-:W-:-:S12]  /*1630*/  @P1 BRA `(.L_x_19) ;  /* 0x0000000000081947 */ /* 0x004fd80003800000 */
[----:B------:R-:W2:Y:S02]  /*1640*/  SYNCS.PHASECHK.TRANS64.TRYWAIT P1, [R3+URZ], R0 ;  /* 0x00000000030075a7 */ /* 0x000ea4000802017f */
[----:B--2---:R-:W-:Y:S05]  /*1650*/  @!P1 BRA `(.L_x_20) ;  /* 0x0000009c00289947 */ /* 0x004fea0003800000 */
.L_x_19:
[----:B------:R-:W-:Y:S05]  /*1660*/  WARPSYNC.ALL ;  /* 0x0000000000007948 */ /* 0x000fea0003800000 */
[----:B------:R-:W-:Y:S01]  /*1670*/  UIADD3 UR4, UR41, 0x100, URZ ;  /* 0x0000010029047890 */ /* 0x000fe2000fffe03f */
[----:B------:R-:W-:Y:S01]  /*1680*/  WARPGROUP.ARRIVE ;  /* 0x00000000000079c5 */ /* 0x000fe20000000000 */
[----:B------:R-:W-:Y:S02]  /*1690*/  UIADD3 UR5, UR41, 0x6100, URZ ;  /* 0x0000610029057890 */ /* 0x000fe4000fffe03f */
[----:B------:R-:W-:Y:S02]  /*16a0*/  USHF.R.U32.HI UR4, URZ, 0x4, UR4 ;  /* 0x000000043f047899 */ /* 0x000fe40008011604 */
[----:B------:R-:W-:-:S02]  /*16b0*/  USHF.R.U32.HI UR5, URZ, 0x4, UR5 ;  /* 0x000000043f057899 */ /* 0x000fc40008011605 */
[----:B------:R-:W-:Y:S02]  /*16c0*/  ULOP3.LUT UR4, UR4, 0x3fff, URZ, 0xc0, !UPT ;  /* 0x00003fff04047892 */ /* 0x000fe4000f8ec03f */
[----:B------:R-:W-:Y:S02]  /*16d0*/  ULOP3.LUT UR5, UR5, 0x3fff, URZ, 0xc0, !UPT ;  /* 0x00003fff05057892 */ /* 0x000fe4000f8ec03f */
[----:B------:R-:W-:Y:S02]  /*16e0*/  ULOP3.LUT UR8, UR4, 0x10000, URZ, 0xfc, !UPT ;  /* 0x0001000004087892 */ /* 0x000fe4000f8efc3f */
[----:B------:R-:W-:Y:S02]  /*16f0*/  ULOP3.LUT UR9, UR5, 0x10000, URZ, 0xfc, !UPT ;  /* 0x0001000005097892 */ /* 0x000fe4000f8efc3f */
[----:B------:R-:W-:Y:S02]  /*1700*/  ULEA UR10, UR38, UR8, 0x9 ;  /* 0x00000008260a7291 */ /* 0x000fe4000f8e483f */
[----:B------:R-:W-:Y:S01]  /*1710*/  ULEA UR11, UR38, UR9, 0xb ;  /* 0x00000009260b7291 */ /* 0x000fe2000f8e583f */
[----:B------:R-:W-:Y:S01]  /*1720*/  UMOV UR5, 0x40000040 ;  /* 0x4000004000057882 */ /* 0x000fe20000000000 */
[----:B------:R-:W-:-:S03]  /*1730*/  UMOV UR7, 0x40000040 ;  /* 0x4000004000077882 */ /* 0x000fc60000000000 */
[----:B------:R-:W-:Y:S02]  /*1740*/  UMOV UR4, UR10 ;  /* 0x0000000a00047c82 */ /* 0x000fe40008000000 */
[----:B------:R-:W-:Y:S02]  /*1750*/  UMOV UR6, UR11 ;  /* 0x0000000b00067c82 */ /* 0x000fe40008000000 */
[----:B------:R-:W-:Y:S01]  /*1760*/  HGMMA.64x256x16.F32 R24, gdesc[UR4], RZ, !UPT, gsb0 ;  /* 0x03e00000041879f0 */ /* 0x000fe2000c0008ff */
[----:B------:R-:W-:Y:S02]  /*1770*/  UIADD3 UR4, UR10, 0x2, URZ ;  /* 0x000000020a047890 */ /* 0x000fe4000fffe03f */
[----:B------:R-:W-:Y:S01]  /*1780*/  UIADD3 UR6, UR11, 0x2, URZ ;  /* 0x000000020b067890 */ /* 0x000fe2000fffe03f */
[----:B------:R-:W-:Y:S01]  /*1790*/  UMOV UR5, 0x40000040 ;  /* 0x4000004000057882 */ /* 0x000fe20000000000 */
[----:B------:R-:W-:Y:S01]  /*17a0*/  UMOV UR7, 0x40000040 ;  /* 0x4000004000077882 */ /* 0x000fe20000000000 */
[----:B------:R-:W-:-:S02]  /*17b0*/  WARPGROUP.DEPBAR.LE gsb0, 0x0 ;  /* 0x00008000000079c5 */ /* 0x000fc40000010000 */
[----:B------:R-:W-:-:S15]  /*17c0*/  WARPGROUP.ARRIVE ;  /* 0x00000000000079c5 */ /* 0x000fde0000000000 */
[----:B------:R-:W-:-:S05]  /*17d0*/  NOP ;  /* 0x0000000000007918 */ /* 0x000fca0000000000 */
[----:B------:R-:W-:Y:S01]  /*17e0*/  HGMMA.64x256x16.F32 R24, gdesc[UR4], R24, gsb0 ;  /* 0x03e00000041879f0 */ /* 0x000fe20008000818 */
[----:B------:R-:W-:Y:S02]  /*17f0*/  UIADD3 UR4, UR10, 0x4, URZ ;  /* 0x000000040a047890 */ /* 0x000fe4000fffe03f */
[----:B------:R-:W-:Y:S01]  /*1800*/  UIADD3 UR6, UR11, 0x4, URZ ;  /* 0x000000040b067890 */ /* 0x000fe2000fffe03f */
[----:B------:R-:W-:Y:S01]  /*1810*/  UMOV UR5, 0x40000040 ;  /* 0x4000004000057882 */ /* 0x000fe20000000000 */
[----:B------:R-:W-:Y:S01]  /*1820*/  UMOV UR7, 0x40000040 ;  /* 0x4000004000077882 */ /* 0x000fe20000000000 */
[----:B------:R-:W-:Y:S02]  /*1830*/  WARPGROUP.DEPBAR.LE gsb0, 0x0 ;  /* 0x00008000000079c5 */ /* 0x000fe40000010000 */
        /* <DEDUP_REMOVED lines=10> */
[----:B------:R-:W-:Y:S03]  /*18e0*/  HGMMA.64x256x16.F32 R24, gdesc[UR4], R24, gsb0 ;  /* 0x03e00000041879f0 */ /* 0x000fe60008000818 */
[----:B------:R-:W-:Y:S02]  /*18f0*/  WARPGROUP.DEPBAR.LE gsb0, 0x0 ;  /* 0x00008000000079c5 */ /* 0x000fe40000010000 */
[----:B------:R-:W-:Y:S05]  /*1900*/  @!P2 BRA `(.L_x_21) ;  /* 0x00000004001ca947 */ /* 0x000fea0003800000 */
[----:B------:R-:W-:Y:S01]  /*1910*/  UIADD3 UR4, UR38, 0x1, URZ ;  /* 0x0000000126047890 */ /* 0x000fe2000fffe03f */
[----:B-12---:R-:W-:Y:S01]  /*1920*/  IMAD.U32 R0, RZ, RZ, UR43 ;  /* 0x0000002bff007e24 */ /* 0x006fe2000f8e00ff */
[----:B------:R-:W-:Y:S02]  /*1930*/  UMOV UR11, UR38 ;  /* 0x00000026000b7c82 */ /* 0x000fe40008000000 */
[----:B------:R-:W-:-:S04]  /*1940*/  UISETP.NE.AND UP0, UPT, UR4, 0x3, UPT ;  /* 0x000000030400788c */ /* 0x000fc8000bf05270 */
[----:B------:R-:W-:Y:S02]  /*1950*/  USEL UR5, URZ, 0x1, UP0 ;  /* 0x000000013f057887 */ /* 0x000fe40008000000 */
[----:B------:R-:W-:Y:S02]  /*1960*/  USEL UR10, UR4, URZ, UP0 ;  /* 0x0000003f040a7287 */ /* 0x000fe40008000000 */
[----:B------:R-:W-:-:S06]  /*1970*/  ULOP3.LUT UR5, UR39, UR5, URZ, 0x3c, !UPT ;  /* 0x0000000527057292 */ /* 0x000fcc000f8e3c3f */
[----:B------:R-:W-:-:S07]  /*1980*/  IMAD.U32 R5, RZ, RZ, UR5 ;  /* 0x00000005ff057e24 */ /* 0x000fce000f8e00ff */
.L_x_28:
[----:B-12---:R-:W-:Y:S05]  /*1990*/  @!P0 BRA `(.L_x_22) ;  /* 0x0000000000048947 */ /* 0x006fea0003800000 */
[----:B------:R-:W-:Y:S01]  /*19a0*/  BPT.TRAP 0x1 ;  /* 0x000000040000795c */ /* 0x000fe20000300000 */
.L_x_22:
[----:B------:R-:W-:Y:S01]  /*19b0*/  ULEA UR4, UR10, UR41, 0x3 ;  /* 0x000000290a047291 */ /* 0x000fe2000f8e183f */
[----:B------:R-:W-:-:S08]  /*19c0*/  SHF.L.U32 R3, R5, 0x1f, RZ ;  /* 0x0000001f05037819 */ /* 0x000fd000000006ff */
[----:B------:R1:W2:Y:S01]  /*19d0*/  SYNCS.PHASECHK.TRANS64.TRYWAIT P1, [UR4], R3 ;  /* 0x00000003ff0075a7 */ /* 0x0002a20008020144 */
[----:B------:R-:W-:Y:S05]  /*19e0*/  @!P0 BRA `(.L_x_23) ;  /* 0x0000000000048947 */ /* 0x000fea0003800000 */
[----:B------:R-:W-:Y:S01]  /*19f0*/  BPT.TRAP 0x1 ;  /* 0x000000040000795c */ /* 0x000fe20000300000 */
.L_x_23:
[----:B--2---:R-:W-:Y:S05]  /*1a00*/  @P1 BRA `(.L_x_24) ;  /* 0x0000000000081947 */ /* 0x004fea0003800000 */
[----:B------:R-:W2:Y:S02]  /*1a10*/  SYNCS.PHASECHK.TRANS64.TRYWAIT P1, [UR4], R3 ;  /* 0x00000003ff0075a7 */ /* 0x000ea40008020144 */
[----:B--2---:R-:W-:Y:S05]  /*1a20*/  @!P1 BRA `(.L_x_25) ;  /* 0x0000009800489947 */ /* 0x004fea0003800000 */
.L_x_24:
[----:B------:R-:W-:Y:S01]  /*1a30*/  ULEA UR12, UR10, UR8, 0x9 ;  /* 0x000000080a0c7291 */ /* 0x000fe2000f8e483f */
[----:B------:R-:W-:Y:S01]  /*1a40*/  WARPGROUP.ARRIVE ;  /* 0x00000000000079c5 */ /* 0x000fe20000000000 */
[----:B------:R-:W-:Y:S01]  /*1a50*/  ULEA UR13, UR10, UR9, 0xb ;  /* 0x000000090a0d7291 */ /* 0x000fe2000f8e583f */
[----:B------:R-:W-:Y:S01]  /*1a60*/  UMOV UR5, 0x40000040 ;  /* 0x4000004000057882 */ /* 0x000fe20000000000 */
[----:B------:R-:W-:-:S03]  /*1a70*/  UMOV UR7, 0x40000040 ;  /* 0x4000004000077882 */ /* 0x000fc60000000000 */
[----:B------:R-:W-:Y:S02]  /*1a80*/  UMOV UR4, UR12 ;  /* 0x0000000c00047c82 */ /* 0x000fe40008000000 */
[----:B------:R-:W-:Y:S02]  /*1a90*/  UMOV UR6, UR13 ;  /* 0x0000000d00067c82 */ /* 0x000fe40008000000 */
[----:B------:R-:W-:Y:S01]  /*1aa0*/  HGMMA.64x256x16.F32 R24, gdesc[UR4], R24, gsb0 ;  /* 0x03e00000041879f0 */ /* 0x000fe20008000818 */
        /* <DEDUP_REMOVED lines=26> */
[----:B------:R-:W-:Y:S01]  /*1c50*/  BPT.TRAP 0x1 ;  /* 0x000000040000795c */ /* 0x000fe20000300000 */
.L_x_26:
[----:B------:R-:W-:Y:S01]  /*1c60*/  ULEA UR4, UR11, UR41, 0x3 ;  /* 0x000000290b047291 */ /* 0x000fe2000f8e183f */
[----:B------:R-:W-:-:S03]  /*1c70*/  ISETP.GT.U32.AND P1, PT, R16, 0x1, PT ;  /* 0x000000011000780c */ /* 0x000fc60003f24070 */
[----:B------:R-:W-:-:S04]  /*1c80*/  UIADD3 UR4, UR4, 0x18, URZ ;  /* 0x0000001804047890 */ /* 0x000fc8000fffe03f */
[----:B------:R-:W-:-:S09]  /*1c90*/  UPRMT UR4, URZ, 0x654, UR4 ;  /* 0x000006543f047896 */ /* 0x000fd20008000004 */
[----:B------:R-:W-:Y:S01]  /*1ca0*/  SYNCS.ARRIVE.TRANS64.RED.A1T0 RZ, [UR4], RZ ;  /* 0x000000ffffff79a7 */ /* 0x000fe20008100404 */
[----:B------:R-:W-:Y:S05]  /*1cb0*/  @P1 BRA `(.L_x_27) ;  /* 0x0000000000041947 */ /* 0x000fea0003800000 */
[----:B------:R-:W-:Y:S01]  /*1cc0*/  BPT.TRAP 0x1 ;  /* 0x000000040000795c */ /* 0x000fe20000300000 */
.L_x_27:
[----:B------:R-:W-:Y:S01]  /*1cd0*/  UIADD3 UR10, UR10, 0x1, URZ ;  /* 0x000000010a0a7890 */ /* 0x000fe2000fffe03f */
[C---:B------:R-:W-:Y:S01]  /*1ce0*/  ISETP.GT.AND P1, PT, R0.reuse, 0x1, PT ;  /* 0x000000010000780c */ /* 0x040fe20003f24270 */
[----:B------:R-:W-:Y:S01]  /*1cf0*/  UIADD3 UR11, UR11, 0x1, URZ ;  /* 0x000000010b0b7890 */ /* 0x000fe2000fffe03f */
[----:B------:R-:W-:Y:S01]  /*1d00*/  VIADD R0, R0, 0xffffffff ;  /* 0xffffffff00007836 */ /* 0x000fe20000000000 */
[----:B------:R-:W-:Y:S02]  /*1d10*/  UISETP.NE.AND UP0, UPT, UR10, 0x3, UPT ;  /* 0x000000030a00788c */ /* 0x000fe4000bf05270 */
[----:B------:R-:W-:Y:S02]  /*1d20*/  UISETP.NE.AND UP1, UPT, UR11, 0x3, UPT ;  /* 0x000000030b00788c */ /* 0x000fe4000bf25270 */
[----:B------:R-:W-:Y:S02]  /*1d30*/  USEL UR4, URZ, 0x1, UP0 ;  /* 0x000000013f047887 */ /* 0x000fe40008000000 */
[----:B------:R-:W-:-:S02]  /*1d40*/  USEL UR10, UR10, URZ, UP0 ;  /* 0x0000003f0a0a7287 */ /* 0x000fc40008000000 */
[----:B------:R-:W-:Y:S02]  /*1d50*/  USEL UR11, UR11, URZ, UP1 ;  /* 0x0000003f0b0b7287 */ /* 0x000fe40008800000 */
[----:B------:R-:W-:Y:S01]  /*1d60*/  LOP3.LUT R5, R5, UR4, RZ, 0x3c, !PT ;  /* 0x0000000405057c12 */ /* 0x000fe2000f8e3cff */
[----:B------:R-:W-:Y:S09]  /*1d70*/  @P1 BRA `(.L_x_28) ;  /* 0xfffffffc00041947 */ /* 0x000ff2000383ffff */
.L_x_21:
[----:B-12---:R-:W1:Y:S01]  /*1d80*/  LDC R0, c[0x0][0x28c] ;  /* 0x0000a300ff007b82 */ /* 0x006e620000000800 */
[----:B------:R2:W-:Y:S01]  /*1d90*/  SYNCS.ARRIVE.TRANS64.A1T0 RZ, [R158+UR45], RZ ;  /* 0x000000ff9eff79a7 */ /* 0x0005e2000810002d */
[----:B-1----:R-:W-:-:S13]  /*1da0*/  ISETP.GE.AND P1, PT, R0, 0x1, PT ;  /* 0x000000010000780c */ /* 0x002fda0003f26270 */
[----:B--2---:R-:W-:Y:S05]  /*1db0*/  @!P1 BRA `(.L_x_29) ;  /* 0x0000000000349947 */ /* 0x004fea0003800000 */
[----:B------:R-:W-:Y:S05]  /*1dc0*/  @!P0 BRA `(.L_x_30) ;  /* 0x0000000000048947 */ /* 0x000fea0003800000 */
[----:B------:R-:W-:Y:S01]  /*1dd0*/  BPT.TRAP 0x1 ;  /* 0x000000040000795c */ /* 0x000fe20000300000 */
.L_x_30:
[----:B------:R-:W-:Y:S01]  /*1de0*/  UIADD3 UR6, UR43, UR38, URZ ;  /* 0x000000262b067290 */ /* 0x000fe2000fffe03f */
[----:B------:R-:W-:-:S03]  /*1df0*/  ISETP.GT.U32.AND P0, PT, R16, 0x1, PT ;  /* 0x000000011000780c */ /* 0x000fc60003f04070 */
[----:B------:R-:W-:-:S04]  /*1e00*/  UIMAD.WIDE.U32 UR4, UR6, -0x55555555, URZ ;  /* 0xaaaaaaab060478a5 */ /* 0x000fc8000f8e003f */
[----:B------:R-:W-:-:S04]  /*1e10*/  USHF.R.U32.HI UR4, URZ, 0x1, UR5 ;  /* 0x000000013f047899 */ /* 0x000fc80008011605 */
[----:B------:R-:W-:-:S04]  /*1e20*/  UIMAD UR6, UR4, -0x3, UR6 ;  /* 0xfffffffd040678a4 */ /* 0x000fc8000f8e0206 */
[----:B------:R-:W-:-:S04]  /*1e30*/  ULEA UR6, UR6, UR41, 0x3 ;  /* 0x0000002906067291 */ /* 0x000fc8000f8e183f */
[----:B------:R-:W-:-:S04]  /*1e40*/  UIADD3 UR6, UR6, 0x18, URZ ;  /* 0x0000001806067890 */ /* 0x000fc8000fffe03f */
[----:B------:R-:W-:-:S09]  /*1e50*/  UPRMT UR6, URZ, 0x654, UR6 ;  /* 0x000006543f067896 */ /* 0x000fd20008000006 */
[----:B------:R-:W-:Y:S01]  /*1e60*/  SYNCS.ARRIVE.TRANS64.RED.A1T0 RZ, [UR6], RZ ;  /* 0x000000ffffff79a7 */ /* 0x000fe20008100406 */
[----:B------:R-:W-:Y:S05]  /*1e70*/  @P0 BRA `(.L_x_29) ;  /* 0x0000000000040947 */ /* 0x000fea0003800000 */
[----:B------:R-:W-:Y:S01]  /*1e80*/  BPT.TRAP 0x1 ;  /* 0x000000040000795c */ /* 0x000fe20000300000 */
.L_x_29:
[----:B------:R-:W-:Y:S01]  /*1e90*/  SHF.L.U32 R0, R173, 0x1f, RZ ;  /* 0x0000001fad007819 */ /* 0x000fe200000006ff */
[----:B------:R-:W-:Y:S01]  /*1ea0*/  UIADD3 UR38, UR44, UR38, URZ ;  /* 0x000000262c267290 */ /* 0x000fe2000fffe03f */
[----:B------:R-:W1:Y:S01]  /*1eb0*/  LDC R15, c[0x0][0x288] ;  /* 0x0000a200ff0f7b82 */ /* 0x000e620000000800 */
[----:B------:R-:W-:Y:S01]  /*1ec0*/  UISETP.GE.U32.AND UP1, UPT, UR44, 0x3, UPT ;  /* 0x000000032c00788c */ /* 0x000fe2000bf26070 */
[----:B------:R-:W-:Y:S01]  /*1ed0*/  IMAD.SHL.U32 R8, R156, 0x2, RZ ;  /* 0x000000029c087824 */ /* 0x000fe200078e00ff */
[----:B------:R-:W-:Y:S02]  /*1ee0*/  UISETP.GT.U32.AND UP0, UPT, UR38, 0x2, UPT ;  /* 0x000000022600788c */ /* 0x000fe4000bf04070 */
[----:B------:R-:W-:Y:S02]  /*1ef0*/  UIMAD.WIDE.U32 UR4, UR38, -0x55555555, URZ ;  /* 0xaaaaaaab260478a5 */ /* 0x000fe4000f8e003f */
[----:B------:R-:W-:Y:S01]  /*1f00*/  UISETP.LT.U32.AND UP0, UPT, UR44, 0x3, UP0 ;  /* 0x000000032c00788c */ /* 0x000fe20008701070 */
[----:B------:R-:W2:Y:S01]  /*1f10*/  SYNCS.PHASECHK.TRANS64.TRYWAIT P0, [R157+UR42+0x10], R0 ;  /* 0x000010009d0075a7 */ /* 0x000ea2000800016a */
[----:B------:R-:W-:Y:S01]  /*1f20*/  USHF.R.U32.HI UR4, URZ, 0x1, UR5 ;  /* 0x000000013f047899 */ /* 0x000fe20008011605 */
[----:B------:R-:W-:Y:S01]  /*1f30*/  SHF.R.S32.HI R9, RZ, 0x1f, R8 ;  /* 0x0000001fff097819 */ /* 0x000fe20000011408 */
[----:B------:R-:W-:-:S02]  /*1f40*/  USEL UR6, URZ, 0x1, !UP0 ;  /* 0x000000013f067887 */ /* 0x000fc4000c000000 */
[----:B------:R-:W-:Y:S02]  /*1f50*/  UIMAD UR38, UR4, -0x3, UR38 ;  /* 0xfffffffd042678a4 */ /* 0x000fe4000f8e0226 */
[----:B------:R-:W-:-:S04]  /*1f60*/  ULOP3.LUT UR39, UR39, UR6, URZ, 0x3c, !UPT ;  /* 0x0000000627277292 */ /* 0x000fc8000f8e3c3f */
[----:B------:R-:W-:Y:S01]  /*1f70*/  @UP1 ULOP3.LUT UR39, UR39, 0x1, UR4, 0x78, !UPT ;  /* 0x0000000127271892 */ /* 0x000fe2000f8e7804 */
[----:B-12---:R-:W-:Y:S11]  /*1f80*/  @!P0 BRA `(.L_x_31) ;  /* 0x0000009400088947 */ /* 0x006ff60003800000 */
.L_x_312:
[----:B------:R-:W-:Y:S01]  /*1f90*/  IMAD.SHL.U32 R14, R19, 0x40, RZ ;  /* 0x00000040130e7824 */ /* 0x000fe200078e00ff */
[----:B------:R-:W-:Y:S01]  /*1fa0*/  ULDC UR6, c[0x0][0x284] ;  /* 0x0000a10000067ab9 */ /* 0x000fe20000000800 */
[----:B0-----:R-:W-:Y:S01]  /*1fb0*/  IMAD.SHL.U32 R12, R22, 0x100, RZ ;  /* 0x00000100160c7824 */ /* 0x001fe200078e00ff */
[----:B------:R-:W-:Y:S01]  /*1fc0*/  SHF.R.S32.HI R165, RZ, 0x1f, R2 ;  /* 0x0000001fffa57819 */ /* 0x000fe20000011402 */
[----:B------:R-:W-:Y:S01]  /*1fd0*/  ULDC.64 UR4, c[0x0][0x5d0] ;  /* 0x0001740000047ab9 */ /* 0x000fe20000000a00 */
[----:B------:R-:W-:Y:S01]  /*1fe0*/  ISETP.GE.AND P0, PT, R14, UR6, PT ;  /* 0x000000060e007c0c */ /* 0x000fe2000bf06270 */
[----:B------:R-:W-:Y:S01]  /*1ff0*/  IMAD.WIDE.U32 R4, R2, UR4, R8 ;  /* 0x0000000402047c25 */ /* 0x000fe2000f8e0008 */
[----:B------:R-:W-:Y:S02]  /*2000*/  SHF.R.S32.HI R13, RZ, 0x1f, R12 ;  /* 0x0000001fff0d7819 */ /* 0x000fe4000001140c */
[C---:B------:R-:W-:Y:S01]  /*2010*/  ISETP.GE.OR P0, PT, R12.reuse, R15, P0 ;  /* 0x0000000f0c00720c */ /* 0x040fe20000706670 */
[----:B------:R-:W-:Y:S01]  /*2020*/  IMAD R3, R165, UR4, RZ ;  /* 0x00000004a5037c24 */ /* 0x000fe2000f8e02ff */
[----:B------:R-:W-:-:S03]  /*2030*/  IADD3 R6, P1, R12, R4, RZ ;  /* 0x000000040c067210 */ /* 0x000fc60007f3e0ff */
[----:B------:R-:W-:-:S05]  /*2040*/  IMAD R3, R2, UR5, R3 ;  /* 0x0000000502037c24 */ /* 0x000fca000f8e0203 */
[----:B------:R-:W-:-:S03]  /*2050*/  IADD3.X R7, R13, R5, R3, P1, !PT ;  /* 0x000000050d077210 */ /* 0x000fc60000ffe403 */
[----:B------:R-:W-:Y:S05]  /*2060*/  @P0 BRA `(.L_x_32) ;  /* 0x0000007c000c0947 */ /* 0x000fea0003800000 */
[----:B------:R-:W0:Y:S01]  /*2070*/  LDC.64 R10, c[0x0][0x5c8] ;  /* 0x00017200ff0a7b82 */ /* 0x000e220000000a00 */
[----:B-----5:R-:W-:Y:S01]  /*2080*/  FSETP.NEU.AND P0, PT, R152, RZ, PT ;  /* 0x000000ff9800720b */ /* 0x020fe20003f0d000 */
[----:B------:R-:W-:Y:S01]  /*2090*/  IMAD R3, R156, -0x2, R15 ;  /* 0xfffffffe9c037824 */ /* 0x000fe200078e020f */
[----:B------:R-:W-:Y:S01]  /*20a0*/  BSSY B0, `(.L_x_32) ;  /* 0x00007bf000007945 */ /* 0x000fe20003800000 */
[----:B------:R-:W-:-:S04]  /*20b0*/  IMAD.WIDE R162, R19, 0x40, R154 ;  /* 0x0000004013a27825 */ /* 0x000fc800078e029a */
[----:B-1----:R-:W-:Y:S02]  /*20c0*/  IMAD.IADD R0, R3, 0x1, -R12 ;  /* 0x0000000103007824 */ /* 0x002fe400078e0a0c */
[----:B------:R-:W-:-:S03]  /*20d0*/  IMAD.IADD R3, R161, 0x1, -R14 ;  /* 0x00000001a1037824 */ /* 0x000fc600078e0a0e */
[----:B------:R-:W-:-:S04]  /*20e0*/  ISETP.GT.AND P2, PT, R0, RZ, PT ;  /* 0x000000ff0000720c */ /* 0x000fc80003f44270 */
[----:B------:R-:W-:Y:S01]  /*20f0*/  ISETP.GT.AND P1, PT, R3, RZ, P2 ;  /* 0x000000ff0300720c */ /* 0x000fe20001724270 */
[-C--:B0-----:R-:W-:Y:S02]  /*2100*/  IMAD R4, R163, R10.reuse, RZ ;  /* 0x0000000aa3047224 */ /* 0x081fe400078e02ff */
[----:B------:R-:W-:-:S04]  /*2110*/  IMAD.WIDE.U32 R6, R162, R10, R6 ;  /* 0x0000000aa2067225 */ /* 0x000fc800078e0006 */
[----:B------:R-:W-:-:S04]  /*2120*/  IMAD R5, R162, R11, R4 ;  /* 0x0000000ba2057224 */ /* 0x000fc800078e0204 */
[----:B------:R-:W-:Y:S01]  /*2130*/  IMAD.IADD R179, R7, 0x1, R5 ;  /* 0x0000000107b37824 */ /* 0x000fe200078e0205 */
[----:B------:R-:W-:Y:S06]  /*2140*/  @!P0 BRA `(.L_x_33) ;  /* 0x0000005400a08947 */ /* 0x000fec0003800000 */
[----:B------:R-:W0:Y:S01]  /*2150*/  LDC.64 R20, c[0x0][0x5b8] ;  /* 0x00016e00ff147b82 */ /* 0x000e220000000a00 */
[----:B------:R-:W-:-:S07]  /*2160*/  ULDC.64 UR4, c[0x0][0x5c0] ;  /* 0x0001700000047ab9 */ /* 0x000fce0000000a00 */
[----:B------:R-:W1:Y:S08]  /*2170*/  LDC.64 R166, c[0x0][0x5b0] ;  /* 0x00016c00ffa67b82 */ /* 0x000e700000000a00 */
[----:B------:R-:W2:Y:S01]  /*2180*/  LDC.64 R14, c[0x0][0x5a8] ;  /* 0x00016a00ff0e7b82 */ /* 0x000ea20000000a00 */
[-C--:B0-----:R-:W-:Y:S02]  /*2190*/  IMAD R7, R165, R20.reuse, RZ ;  /* 0x00000014a5077224 */ /* 0x081fe400078e02ff */
[----:B------:R-:W-:-:S04]  /*21a0*/  IMAD.WIDE.U32 R4, R2, R20, R8 ;  /* 0x0000001402047225 */ /* 0x000fc800078e0008 */
[----:B------:R-:W-:Y:S01]  /*21b0*/  IMAD R175, R2, R21, R7 ;  /* 0x0000001502af7224 */ /* 0x000fe200078e0207 */
[----:B------:R-:W-:Y:S01]  /*21c0*/  IADD3 R164, P0, R12, R4, RZ ;  /* 0x000000040ca47210 */ /* 0x000fe20007f1e0ff */
[----:B-1----:R-:W-:-:S03]  /*21d0*/  IMAD R4, R163, R166, RZ ;  /* 0x000000a6a3047224 */ /* 0x002fc600078e02ff */
[----:B------:R-:W-:Y:S01]  /*21e0*/  IADD3.X R165, R13, R5, R175, P0, !PT ;  /* 0x000000050da57210 */ /* 0x000fe200007fe4af */
[C---:B------:R-:W-:Y:S02]  /*21f0*/  IMAD R177, R162.reuse, R167, R4 ;  /* 0x000000a7a2b17224 */ /* 0x040fe400078e0204 */
[----:B------:R-:W-:-:S04]  /*2200*/  IMAD.WIDE.U32 R4, R162, R166, R164 ;  /* 0x000000a6a2047225 */ /* 0x000fc800078e00a4 */
[----:B------:R-:W-:Y:S01]  /*2210*/  IMAD.IADD R5, R5, 0x1, R177 ;  /* 0x0000000105057824 */ /* 0x000fe200078e02b1 */
[----:B--2---:R-:W-:-:S04]  /*2220*/  LEA R168, P0, R4, R14, 0x1 ;  /* 0x0000000e04a87211 */ /* 0x004fc800078008ff */
[----:B------:R-:W-:-:S05]  /*2230*/  LEA.HI.X R169, R4, R15, R5, 0x1, P0 ;  /* 0x0000000f04a97211 */ /* 0x000fca00000f0c05 */
[----:B------:R0:W2:Y:S01]  /*2240*/  @P1 LDG.E.LTC128B.U16 R19, desc[UR36][R168.64] ;  /* 0x00000024a8131981 */ /* 0x0000a2000c1e1520 */
[----:B------:R-:W-:Y:S01]  /*2250*/  IMAD.WIDE.U32 R4, R162, R166, R12 ;  /* 0x000000a6a2047225 */ /* 0x000fe200078e000c */
[----:B------:R-:W-:Y:S02]  /*2260*/  BSSY B1, `(.L_x_34) ;  /* 0x0000014000017945 */ /* 0x000fe40003800000 */
[----:B------:R-:W-:-:S04]  /*2270*/  IADD3 R170, P0, R8, R4, RZ ;  /* 0x0000000408aa7210 */ /* 0x000fc80007f1e0ff */
[----:B------:R-:W-:Y:S01]  /*2280*/  IADD3.X R171, R9, R177, R5, P0, !PT ;  /* 0x000000b109ab7210 */ /* 0x000fe200007fe405 */
[----:B0-----:R-:W-:Y:S01]  /*2290*/  IMAD.SHL.U32 R168, R166, 0x8, RZ ;  /* 0x00000008a6a87824 */ /* 0x001fe200078e00ff */
[----:B------:R-:W-:Y:S02]  /*22a0*/  LEA R4, P0, R6, UR4, 0x1 ;  /* 0x0000000406047c11 */ /* 0x000fe4000f8008ff */
[----:B------:R-:W-:Y:S01]  /*22b0*/  SHF.L.U64.HI R169, R166, 0x3, R167 ;  /* 0x00000003a6a97819 */ /* 0x000fe200000102a7 */
[----:B------:R-:W-:Y:S01]  /*22c0*/  IMAD.WIDE.U32 R170, R2, R20, R170 ;  /* 0x0000001402aa7225 */ /* 0x000fe200078e00aa */
[----:B------:R-:W-:Y:S02]  /*22d0*/  LEA.HI.X R5, R6, UR5, R179, 0x1, P0 ;  /* 0x0000000506057c11 */ /* 0x000fe400080f0cb3 */
[----:B------:R-:W-:Y:S02]  /*22e0*/  ISETP.GT.AND P0, PT, R0, 0x1, PT ;  /* 0x000000010000780c */ /* 0x000fe40003f04270 */
[----:B------:R-:W-:-:S02]  /*22f0*/  LEA R6, P4, R170, R14, 0x1 ;  /* 0x0000000eaa067211 */ /* 0x000fc400078808ff */
[----:B------:R-:W-:Y:S01]  /*2300*/  ISETP.GT.AND P3, PT, R3, RZ, P0 ;  /* 0x000000ff0300720c */ /* 0x000fe20000764270 */
[----:B--2---:R-:W-:-:S05]  /*2310*/  HADD2.F32 R7, -RZ, R19.H0_H0 ;  /* 0x20000013ff077230 */ /* 0x004fca0000004100 */
[----:B------:R-:W-:-:S04]  /*2320*/  FMUL R7, R7, R152 ;  /* 0x0000009807077220 */ /* 0x000fc80000400000 */
[----:B------:R-:W-:-:S05]  /*2330*/  FFMA R7, R24, R153, R7 ;  /* 0x0000009918077223 */ /* 0x000fca0000000007 */
[----:B------:R-:W-:Y:S01]  /*2340*/  F2FP.F16.F32.PACK_AB R21, RZ, R7 ;  /* 0x00000007ff15723e */ /* 0x000fe200000000ff */
[----:B------:R-:W-:-:S04]  /*2350*/  IMAD.IADD R7, R175, 0x1, R171 ;  /* 0x00000001af077824 */ /* 0x000fc800078e02ab */
[----:B------:R0:W-:Y:S01]  /*2360*/  @P1 STG.E.U16 desc[UR36][R4.64], R21 ;  /* 0x0000001504001986 */ /* 0x0001e2000c101524 */
[----:B------:R-:W-:Y:S01]  /*2370*/  LEA.HI.X R7, R170, R15, R7, 0x1, P4 ;  /* 0x0000000faa077211 */ /* 0x000fe200020f0c07 */
[----:B------:R-:W-:Y:S06]  /*2380*/  @!P3 BRA `(.L_x_35) ;  /* 0x000000000004b947 */ /* 0x000fec0003800000 */
[----:B------:R1:W5:Y:S02]  /*2390*/  LDG.E.LTC128B.U16 R19, desc[UR36][R6.64+0x2] ;  /* 0x0000022406137981 */ /* 0x000364000c1e1520 */
.L_x_35:
[----:B------:R-:W-:Y:S05]  /*23a0*/  BSYNC B1 ;  /* 0x0000000000017941 */ /* 0x000fea0003800000 */
.L_x_34:
[----:B0----5:R-:W-:Y:S01]  /*23b0*/  HADD2.F32 R21, -RZ, R19.H0_H0 ;  /* 0x20000013ff157230 */ /* 0x021fe20000004100 */
[----:B------:R-:W-:Y:S01]  /*23c0*/  ISETP.GT.AND P2, PT, R3, 0x8, P2 ;  /* 0x000000080300780c */ /* 0x000fe20001744270 */
[----:B------:R-:W-:-:S04]  /*23d0*/  IMAD.WIDE.U32 R168, R162, R166, R168 ;  /* 0x000000a6a2a87225 */ /* 0x000fc800078e00a8 */
[----:B------:R-:W-:Y:S01]  /*23e0*/  FMUL R22, R21, R152 ;  /* 0x0000009815167220 */ /* 0x000fe20000400000 */
[----:B------:R-:W-:Y:S01]  /*23f0*/  IMAD.IADD R177, R177, 0x1, R169 ;  /* 0x00000001b1b17824 */ /* 0x000fe200078e02a9 */
[----:B------:R-:W-:Y:S02]  /*2400*/  IADD3 R21, P1, R164, R168, RZ ;  /* 0x000000a8a4157210 */ /* 0x000fe40007f3e0ff */
[----:B------:R-:W-:-:S03]  /*2410*/  FFMA R22, R25, R153, R22 ;  /* 0x0000009919167223 */ /* 0x000fc60000000016 */
[----:B------:R-:W-:Y:S01]  /*2420*/  IMAD.X R164, R177, 0x1, R165, P1 ;  /* 0x00000001b1a47824 */ /* 0x000fe200008e06a5 */
[C---:B------:R-:W-:Y:S02]  /*2430*/  LEA R24, P1, R21.reuse, R14, 0x1 ;  /* 0x0000000e15187211 */ /* 0x040fe400078208ff */
[----:B------:R-:W-:Y:S02]  /*2440*/  F2FP.F16.F32.PACK_AB R22, RZ, R22 ;  /* 0x00000016ff16723e */ /* 0x000fe400000000ff */
[----:B------:R-:W-:Y:S02]  /*2450*/  LEA.HI.X R25, R21, R15, R164, 0x1, P1 ;  /* 0x0000000f15197211 */ /* 0x000fe400008f0ca4 */
[----:B------:R-:W-:Y:S02]  /*2460*/  PRMT R21, R22, 0x7610, R21 ;  /* 0x0000761016157816 */ /* 0x000fe40000000015 */
[----:B------:R-:W-:-:S03]  /*2470*/  PRMT R22, R19, 0x7610, R22 ;  /* 0x0000761013167816 */ /* 0x000fc60000000016 */
[----:B------:R0:W-:Y:S04]  /*2480*/  @P3 STG.E.U16 desc[UR36][R4.64+0x2], R21 ;  /* 0x0000021504003986 */ /* 0x0001e8000c101524 */
[----:B------:R-:W2:Y:S01]  /*2490*/  @P2 LDG.E.LTC128B.U16 R22, desc[UR36][R24.64] ;  /* 0x0000002418162981 */ /* 0x000ea2000c1e1520 */
[----:B------:R-:W-:Y:S01]  /*24a0*/  IADD3 R8, P1, P3, R8, R168, R12 ;  /* 0x000000a808087210 */ /* 0x000fe20007b3e00c */
[----:B------:R-:W-:Y:S01]  /*24b0*/  BSSY B1, `(.L_x_36) ;  /* 0x0000011000017945 */ /* 0x000fe20003800000 */
[C---:B------:R-:W-:Y:S02]  /*24c0*/  SHF.L.U64.HI R11, R10.reuse, 0x4, R11 ;  /* 0x000000040a0b7819 */ /* 0x040fe4000001020b */
[----:B------:R-:W-:Y:S02]  /*24d0*/  IADD3.X R9, R9, R177, R13, P1, P3 ;  /* 0x000000b109097210 */ /* 0x000fe40000fe640d */
[----:B------:R-:W-:-:S02]  /*24e0*/  LEA R10, P1, R10, R4, 0x4 ;  /* 0x000000040a0a7211 */ /* 0x000fc400078220ff */
[----:B------:R-:W-:Y:S01]  /*24f0*/  ISETP.GT.AND P0, PT, R3, 0x8, P0 ;  /* 0x000000080300780c */ /* 0x000fe20000704270 */
[----:B0-----:R-:W-:-:S04]  /*2500*/  IMAD.WIDE.U32 R20, R2, R20, R8 ;  /* 0x0000001402147225 */ /* 0x001fc800078e0008 */
[----:B------:R-:W-:Y:S01]  /*2510*/  IMAD.X R11, R11, 0x1, R5, P1 ;  /* 0x000000010b0b7824 */ /* 0x000fe200008e0605 */
[----:B------:R-:W-:Y:S01]  /*2520*/  LEA R8, P3, R20, R14, 0x1 ;  /* 0x0000000e14087211 */ /* 0x000fe200078608ff */
[----:B------:R-:W-:-:S05]  /*2530*/  IMAD.IADD R2, R175, 0x1, R21 ;  /* 0x00000001af027824 */ /* 0x000fca00078e0215 */
[----:B------:R-:W-:Y:S01]  /*2540*/  LEA.HI.X R9, R20, R15, R2, 0x1, P3 ;  /* 0x0000000f14097211 */ /* 0x000fe200018f0c02 */
[----:B--2---:R-:W-:-:S05]  /*2550*/  HADD2.F32 R19, -RZ, R22.H0_H0 ;  /* 0x20000016ff137230 */ /* 0x004fca0000004100 */
[----:B------:R-:W-:-:S04]  /*2560*/  FMUL R19, R19, R152 ;  /* 0x0000009813137220 */ /* 0x000fc80000400000 */
[----:B------:R-:W-:-:S05]  /*2570*/  FFMA R19, R26, R153, R19 ;  /* 0x000000991a137223 */ /* 0x000fca0000000013 */
[----:B------:R-:W-:-:S05]  /*2580*/  F2FP.F16.F32.PACK_AB R19, RZ, R19 ;  /* 0x00000013ff13723e */ /* 0x000fca00000000ff */
[----:B------:R0:W-:Y:S01]  /*2590*/  @P2 STG.E.U16 desc[UR36][R10.64], R19 ;  /* 0x000000130a002986 */ /* 0x0001e2000c101524 */
[----:B------:R-:W-:Y:S05]  /*25a0*/  @!P0 BRA `(.L_x_37) ;  /* 0x0000000000048947 */ /* 0x000fea0003800000 */
[----:B------:R2:W5:Y:S02]  /*25b0*/  LDG.E.LTC128B.U16 R22, desc[UR36][R8.64+0x2] ;  /* 0x0000022408167981 */ /* 0x000564000c1e1520 */
.L_x_37:
[----:B------:R-:W-:Y:S05]  /*25c0*/  BSYNC B1 ;  /* 0x0000000000017941 */ /* 0x000fea0003800000 */
.L_x_36:
[----:B-----5:R-:W-:Y:S01]  /*25d0*/  HADD2.F32 R13, -RZ, R22.H0_H0 ;  /* 0x20000016ff0d7230 */ /* 0x020fe20000004100 */
[----:B------:R-:W-:Y:S01]  /*25e0*/  ISETP.GT.AND P1, PT, R0, 0x8, PT ;  /* 0x000000080000780c */ /* 0x000fe20003f24270 */
[----:B------:R-:W-:Y:S03]  /*25f0*/  BSSY B1, `(.L_x_38) ;  /* 0x0000008000017945 */ /* 0x000fe60003800000 */
[----:B------:R-:W-:Y:S01]  /*2600*/  FMUL R2, R13, R152 ;  /* 0x000000980d027220 */ /* 0x000fe20000400000 */
[----:B------:R-:W-:-:S03]  /*2610*/  ISETP.GT.AND P2, PT, R3, RZ, P1 ;  /* 0x000000ff0300720c */ /* 0x000fc60000f44270 */
[----:B------:R-:W-:-:S05]  /*2620*/  FFMA R2, R27, R153, R2 ;  /* 0x000000991b027223 */ /* 0x000fca0000000002 */
[----:B------:R-:W-:-:S05]  /*2630*/  F2FP.F16.F32.PACK_AB R2, RZ, R2 ;  /* 0x00000002ff02723e */ /* 0x000fca00000000ff */
[----:B------:R3:W-:Y:S01]  /*2640*/  @P0 STG.E.U16 desc[UR36][R10.64+0x2], R2 ;  /* 0x000002020a000986 */ /* 0x0007e2000c101524 */
[----:B------:R-:W-:Y:S05]  /*2650*/  @!P2 BRA `(.L_x_39) ;  /* 0x000000000004a947 */ /* 0x000fea0003800000 */
[----:B------:R4:W5:Y:S02]  /*2660*/  LDG.E.LTC128B.U16 R22, desc[UR36][R6.64+0x10] ;  /* 0x0000102406167981 */ /* 0x000964000c1e1520 */
.L_x_39:
[----:B------:R-:W-:Y:S05]  /*2670*/  BSYNC B1 ;  /* 0x0000000000017941 */ /* 0x000fea0003800000 */
.L_x_38:
        /* <DEDUP_REMOVED lines=10> */
.L_x_41:
[----:B------:R-:W-:Y:S05]  /*2720*/  BSYNC B1 ;  /* 0x0000000000017941 */ /* 0x000fea0003800000 */
.L_x_40:
[----:B0----5:R-:W-:Y:S01]  /*2730*/  HADD2.F32 R13, -RZ, R22.H0_H0 ;  /* 0x20000016ff0d7230 */ /* 0x021fe20000004100 */
[----:B------:R-:W-:Y:S01]  /*2740*/  ISETP.GT.AND P1, PT, R3, 0x8, P1 ;  /* 0x000000080300780c */ /* 0x000fe20000f24270 */
[----:B------:R-:W-:Y:S03]  /*2750*/  BSSY B1, `(.L_x_42) ;  /* 0x0000007000017945 */ /* 0x000fe60003800000 */
[----:B---3--:R-:W-:-:S04]  /*2760*/  FMUL R2, R13, R152 ;  /* 0x000000980d027220 */ /* 0x008fc80000400000 */
[----:B------:R-:W-:-:S05]  /*2770*/  FFMA R2, R29, R153, R2 ;  /* 0x000000991d027223 */ /* 0x000fca0000000002 */
[----:B------:R-:W-:-:S05]  /*2780*/  F2FP.F16.F32.PACK_AB R2, RZ, R2 ;  /* 0x00000002ff02723e */ /* 0x000fca00000000ff */
[----:B------:R0:W-:Y:S01]  /*2790*/  @P3 STG.E.U16 desc[UR36][R4.64+0x12], R2 ;  /* 0x0000120204003986 */ /* 0x0001e2000c101524 */
[----:B------:R-:W-:Y:S05]  /*27a0*/  @!P1 BRA `(.L_x_43) ;  /* 0x0000000000049947 */ /* 0x000fea0003800000 */
[----:B------:R3:W5:Y:S02]  /*27b0*/  LDG.E.LTC128B.U16 R22, desc[UR36][R8.64+0x10] ;  /* 0x0000102408167981 */ /* 0x000764000c1e1520 */
.L_x_43:
[----:B------:R-:W-:Y:S05]  /*27c0*/  BSYNC B1 ;  /* 0x0000000000017941 */ /* 0x000fea0003800000 */
.L_x_42:
[----:B-----5:R-:W-:Y:S01]  /*27d0*/  HADD2.F32 R13, -RZ, R22.H0_H0 ;  /* 0x20000016ff0d7230 */ /* 0x020fe20000004100 */
[----:B------:R-:W-:Y:S01]  /*27e0*/  ISETP.GT.AND P0, PT, R3, 0x8, P0 ;  /* 0x000000080300780c */ /* 0x000fe20000704270 */
[----:B------:R-:W-:Y:S03]  /*27f0*/  BSSY B1, `(.L_x_44) ;  /* 0x0000007000017945 */ /* 0x000fe60003800000 */
[----:B------:R-:W-:-:S04]  /*2800*/  FMUL R13, R13, R152 ;  /* 0x000000980d0d7220 */ /* 0x000fc80000400000 */
[----:B------:R-:W-:-:S05]  /*2810*/  FFMA R13, R30, R153, R13 ;  /* 0x000000991e0d7223 */ /* 0x000fca000000000d */
[----:B------:R-:W-:-:S05]  /*2820*/  F2FP.F16.F32.PACK_AB R13, RZ, R13 ;  /* 0x0000000dff0d723e */ /* 0x000fca00000000ff */
[----:B------:R0:W-:Y:S01]  /*2830*/  @P1 STG.E.U16 desc[UR36][R10.64+0x10], R13 ;  /* 0x0000100d0a001986 */ /* 0x0001e2000c101524 */
[----:B------:R-:W-:Y:S05]  /*2840*/  @!P0 BRA `(.L_x_45) ;  /* 0x0000000000048947 */ /* 0x000fea0003800000 */
[----:B------:R0:W5:Y:S02]  /*2850*/  LDG.E.LTC128B.U16 R22, desc[UR36][R8.64+0x12] ;  /* 0x0000122408167981 */ /* 0x000164000c1e1520 */
.L_x_45:
[----:B------:R-:W-:Y:S05]  /*2860*/  BSYNC B1 ;  /* 0x0000000000017941 */ /* 0x000fea0003800000 */
.L_x_44:
[----:B0----5:R-:W-:Y:S01]  /*2870*/  HADD2.F32 R13, -RZ, R22.H0_H0 ;  /* 0x20000016ff0d7230 */ /* 0x021fe20000004100 */
        /* <DEDUP_REMOVED lines=9> */
.L_x_47:
[----:B------:R-:W-:Y:S05]  /*2910*/  BSYNC B1 ;  /* 0x0000000000017941 */ /* 0x000fea0003800000 */
.L_x_46:
        /* <DEDUP_REMOVED lines=10> */
.L_x_49:
[----:B------:R-:W-:Y:S05]  /*29c0*/  BSYNC B1 ;  /* 0x0000000000017941 */ /* 0x000fea0003800000 */
.L_x_48:
[----:B0----5:R-:W-:Y:S01]  /*29d0*/  HADD2.F32 R13, -RZ, R22.H0_H0 ;  /* 0x20000016ff0d7230 */ /* 0x021fe20000004100 */
        /* <DEDUP_REMOVED lines=8> */
.L_x_51:
[----:B------:R-:W-:Y:S05]  /*2a60*/  BSYNC B1 ;  /* 0x0000000000017941 */ /* 0x000fea0003800000 */
.L_x_50:
        /* <DEDUP_REMOVED lines=9> */
.L_x_53:
[----:B------:R-:W-:Y:S05]  /*2b00*/  BSYNC B1 ;  /* 0x0000000000017941 */ /* 0x000fea0003800000 */
.L_x_52:
        /* <DEDUP_REMOVED lines=10> */
.L_x_55:
[----:B------:R-:W-:Y:S05]  /*2bb0*/  BSYNC B1 ;  /* 0x0000000000017941 */ /* 0x000fea0003800000 */
.L_x_54:
        /* <DEDUP_REMOVED lines=10> */
.L_x_57:
[----:B------:R-:W-:Y:S05]  /*2c60*/  BSYNC B1 ;  /* 0x0000000000017941 */ /* 0x000fea0003800000 */
.L_x_56:
        /* <DEDUP_REMOVED lines=9> */
.L_x_59:
[----:B------:R-:W-:Y:S05]  /*2d00*/  BSYNC B1 ;  /* 0x0000000000017941 */ /* 0x000fea0003800000 */
.L_x_58:
        /* <DEDUP_REMOVED lines=9> */
.L_x_61:
[----:B------:R-:W-:Y:S05]  /*2da0*/  BSYNC B1 ;  /* 0x0000000000017941 */ /* 0x000fea0003800000 */
.L_x_60:
        /* <DEDUP_REMOVED lines=10> */
.L_x_63:
[----:B------:R-:W-:Y:S05]  /*2e50*/  BSYNC B1 ;  /* 0x0000000000017941 */ /* 0x000fea0003800000 */
.L_x_62:
        /* <DEDUP_REMOVED lines=10> */
.L_x_65:
[----:B------:R-:W-:Y:S05]  /*2f00*/  BSYNC B1 ;  /* 0x0000000000017941 */ /* 0x000fea0003800000 */
.L_x_64:
        /* <DEDUP_REMOVED lines=9> */
.L_x_67:
[----:B------:R-:W-:Y:S05]  /*2fa0*/  BSYNC B1 ;  /* 0x0000000000017941 */ /* 0x000fea0003800000 */
.L_x_66:
        /* <DEDUP_REMOVED lines=9> */
.L_x_69:
[----:B------:R-:W-:Y:S05]  /*3040*/  BSYNC B1 ;  /* 0x0000000000017941 */ /* 0x000fea0003800000 */
.L_x_68:
        /* <DEDUP_REMOVED lines=10> */
.L_x_71:
[----:B------:R-:W-:Y:S05]  /*30f0*/  BSYNC B1 ;  /* 0x0000000000017941 */ /* 0x000fea0003800000 */
.L_x_70:
        /* <DEDUP_REMOVED lines=10> */
.L_x_73:
[----:B------:R-:W-:Y:S05]  /*31a0*/  BSYNC B1 ;  /* 0x0000000000017941 */ /* 0x000fea0003800000 */
.L_x_72:
        /* <DEDUP_REMOVED lines=9> */
.L_x_75:
[----:B------:R-:W-:Y:S05]  /*3240*/  BSYNC B1 ;  /* 0x0000000000017941 */ /* 0x000fea0003800000 */
.L_x_74:
        /* <DEDUP_REMOVED lines=9> */
.L_x_77:
[----:B------:R-:W-:Y:S05]  /*32e0*/  BSYNC B1 ;  /* 0x0000000000017941 */ /* 0x000fea0003800000 */
.L_x_76:
        /* <DEDUP_REMOVED lines=10> */
.L_x_79:
[----:B------:R-:W-:Y:S05]  /*3390*/  BSYNC B1 ;  /* 0x0000000000017941 */ /* 0x000fea0003800000 */
.L_x_78:
        /* <DEDUP_REMOVED lines=10> */
.L_x_81:
[----:B------:R-:W-:Y:S05]  /*3440*/  BSYNC B1 ;  /* 0x0000000000017941 */ /* 0x000fea0003800000 */
.L_x_80:
        /* <DEDUP_REMOVED lines=9> */
.L_x_83:
[----:B------:R-:W-:Y:S05]  /*34e0*/  BSYNC B1 ;  /* 0x0000000000017941 */ /* 0x000fea0003800000 */
.L_x_82:
        /* <DEDUP_REMOVED lines=9> */
.L_x_85:
[----:B------:R-:W-:Y:S05]  /*3580*/  BSYNC B1 ;  /* 0x0000000000017941 */ /* 0x000fea0003800000 */
.L_x_84:
        /* <DEDUP_REMOVED lines=10> */
.L_x_87:
[----:B------:R-:W-:Y:S05]  /*3630*/  BSYNC B1 ;  /* 0x0000000000017941 */ /* 0x000fea0003800000 */
.L_x_86:
        /* <DEDUP_REMOVED lines=10> */
.L_x_89:
[----:B------:R-:W-:Y:S05]  /*36e0*/  BSYNC B1 ;  /* 0x0000000000017941 */ /* 0x000fea0003800000 */
.L_x_88:
        /* <DEDUP_REMOVED lines=9> */
.L_x_91:
[----:B------:R-:W-:Y:S05]  /*3780*/  BSYNC B1 ;  /* 0x0000000000017941 */ /* 0x000fea0003800000 */
.L_x_90:
        /* <DEDUP_REMOVED lines=9> */
.L_x_93:
[----:B------:R-:W-:Y:S05]  /*3820*/  BSYNC B1 ;  /* 0x0000000000017941 */ /* 0x000fea0003800000 */
.L_x_92:
        /* <DEDUP_REMOVED lines=10> */
.L_x_95:
[----:B------:R-:W-:Y:S05]  /*38d0*/  BSYNC B1 ;  /* 0x0000000000017941 */ /* 0x000fea0003800000 */
.L_x_94:
        /* <DEDUP_REMOVED lines=10> */
.L_x_97:
[----:B------:R-:W-:Y:S05]  /*3980*/  BSYNC B1 ;  /* 0x0000000000017941 */ /* 0x000fea0003800000 */
.L_x_96:
        /* <DEDUP_REMOVED lines=9> */
.L_x_99:
[----:B------:R-:W-:Y:S05]  /*3a20*/  BSYNC B1 ;  /* 0x0000000000017941 */ /* 0x000fea0003800000 */
.L_x_98:
        /* <DEDUP_REMOVED lines=9> */
.L_x_101:
[----:B------:R-:W-:Y:S05]  /*3ac0*/  BSYNC B1 ;  /* 0x0000000000017941 */ /* 0x000fea0003800000 */
.L_x_100:
        /* <DEDUP_REMOVED lines=10> */
.L_x_103:
[----:B------:R-:W-:Y:S05]  /*3b70*/  BSYNC B1 ;  /* 0x0000000000017941 */ /* 0x000fea0003800000 */
.L_x_102:
        /* <DEDUP_REMOVED lines=10> */
.L_x_105:
[----:B------:R-:W-:Y:S05]  /*3c20*/  BSYNC B1 ;  /* 0x0000000000017941 */ /* 0x000fea0003800000 */
.L_x_104:
        /* <DEDUP_REMOVED lines=9> */
.L_x_107:
[----:B------:R-:W-:Y:S05]  /*3cc0*/  BSYNC B1 ;  /* 0x0000000000017941 */ /* 0x000fea0003800000 */
.L_x_106:
        /* <DEDUP_REMOVED lines=9> */
.L_x_109:
[----:B------:R-:W-:Y:S05]  /*3d60*/  BSYNC B1 ;  /* 0x0000000000017941 */ /* 0x000fea0003800000 */
.L_x_108:
        /* <DEDUP_REMOVED lines=10> */
.L_x_111:
[----:B------:R-:W-:Y:S05]  /*3e10*/  BSYNC B1 ;  /* 0x0000000000017941 */ /* 0x000fea0003800000 */
.L_x_110:
        /* <DEDUP_REMOVED lines=10> */
.L_x_113:
[----:B------:R-:W-:Y:S05]  /*3ec0*/  BSYNC B1 ;  /* 0x0000000000017941 */ /* 0x000fea0003800000 */
.L_x_112:
        /* <DEDUP_REMOVED lines=9> */
.L_x_115:
[----:B------:R-:W-:Y:S05]  /*3f60*/  BSYNC B1 ;  /* 0x0000000000017941 */ /* 0x000fea0003800000 */
.L_x_114:
        /* <DEDUP_REMOVED lines=9> */
.L_x_117:
[----:B------:R-:W-:Y:S05]  /*4000*/  BSYNC B1 ;  /* 0x0000000000017941 */ /* 0x000fea0003800000 */
.L_x_116:
        /* <DEDUP_REMOVED lines=10> */
.L_x_119:
[----:B------:R-:W-:Y:S05]  /*40b0*/  BSYNC B1 ;  /* 0x0000000000017941 */ /* 0x000fea0003800000 */
.L_x_118:
        /* <DEDUP_REMOVED lines=10> */
.L_x_121:
[----:B------:R-:W-:Y:S05]  /*4160*/  BSYNC B1 ;  /* 0x0000000000017941 */ /* 0x000fea0003800000 */
.L_x_120:
        /* <DEDUP_REMOVED lines=9> */
.L_x_123:
[----:B------:R-:W-:Y:S05]  /*4200*/  BSYNC B1 ;  /* 0x0000000000017941 */ /* 0x000fea0003800000 */
.L_x_122:
        /* <DEDUP_REMOVED lines=9> */
.L_x_125:
[----:B------:R-:W-:Y:S05]  /*42a0*/  BSYNC B1 ;  /* 0x0000000000017941 */ /* 0x000fea0003800000 */
.L_x_124:
        /* <DEDUP_REMOVED lines=10> */
.L_x_127:
[----:B------:R-:W-:Y:S05]  /*4350*/  BSYNC B1 ;  /* 0x0000000000017941 */ /* 0x000fea0003800000 */
.L_x_126:
        /* <DEDUP_REMOVED lines=10> */
.L_x_129:
[----:B------:R-:W-:Y:S05]  /*4400*/  BSYNC B1 ;  /* 0x0000000000017941 */ /* 0x000fea0003800000 */
.L_x_128:
        /* <DEDUP_REMOVED lines=9> */
.L_x_131:
[----:B------:R-:W-:Y:S05]  /*44a0*/  BSYNC B1 ;  /* 0x0000000000017941 */ /* 0x000fea0003800000 */
.L_x_130:
        /* <DEDUP_REMOVED lines=9> */
.L_x_133:
[----:B------:R-:W-:Y:S05]  /*4540*/  BSYNC B1 ;  /* 0x0000000000017941 */ /* 0x000fea0003800000 */
.L_x_132:
        /* <DEDUP_REMOVED lines=10> */
.L_x_135:
[----:B------:R-:W-:Y:S05]  /*45f0*/  BSYNC B1 ;  /* 0x0000000000017941 */ /* 0x000fea0003800000 */
.L_x_134:
        /* <DEDUP_REMOVED lines=10> */
.L_x_137:
[----:B------:R-:W-:Y:S05]  /*46a0*/  BSYNC B1 ;  /* 0x0000000000017941 */ /* 0x000fea0003800000 */
.L_x_136:
        /* <DEDUP_REMOVED lines=9> */
.L_x_139:
[----:B------:R-:W-:Y:S05]  /*4740*/  BSYNC B1 ;  /* 0x0000000000017941 */ /* 0x000fea0003800000 */
.L_x_138:
        /* <DEDUP_REMOVED lines=9> */
.L_x_141:
[----:B------:R-:W-:Y:S05]  /*47e0*/  BSYNC B1 ;  /* 0x0000000000017941 */ /* 0x000fea0003800000 */
.L_x_140:
        /* <DEDUP_REMOVED lines=10> */
.L_x_143:
[----:B------:R-:W-:Y:S05]  /*4890*/  BSYNC B1 ;  /* 0x0000000000017941 */ /* 0x000fea0003800000 */
.L_x_142:
        /* <DEDUP_REMOVED lines=10> */
.L_x_145:
[----:B------:R-:W-:Y:S05]  /*4940*/  BSYNC B1 ;  /* 0x0000000000017941 */ /* 0x000fea0003800000 */
.L_x_144:
        /* <DEDUP_REMOVED lines=9> */
.L_x_147:
[----:B------:R-:W-:Y:S05]  /*49e0*/  BSYNC B1 ;  /* 0x0000000000017941 */ /* 0x000fea0003800000 */
.L_x_146:
        /* <DEDUP_REMOVED lines=9> */
.L_x_149:
[----:B------:R-:W-:Y:S05]  /*4a80*/  BSYNC B1 ;  /* 0x0000000000017941 */ /* 0x000fea0003800000 */
.L_x_148:
        /* <DEDUP_REMOVED lines=10> */
.L_x_151:
[----:B------:R-:W-:Y:S05]  /*4b30*/  BSYNC B1 ;  /* 0x0000000000017941 */ /* 0x000fea0003800000 */
.L_x_150:
        /* <DEDUP_REMOVED lines=10> */
.L_x_153:
[----:B------:R-:W-:Y:S05]  /*4be0*/  BSYNC B1 ;  /* 0x0000000000017941 */ /* 0x000fea0003800000 */
.L_x_152:
        /* <DEDUP_REMOVED lines=9> */
.L_x_155:
[----:B------:R-:W-:Y:S05]  /*4c80*/  BSYNC B1 ;  /* 0x0000000000017941 */ /* 0x000fea0003800000 */
.L_x_154:
        /* <DEDUP_REMOVED lines=9> */
.L_x_157:
[----:B------:R-:W-:Y:S05]  /*4d20*/  BSYNC B1 ;  /* 0x0000000000017941 */ /* 0x000fea0003800000 */
.L_x_156:
        /* <DEDUP_REMOVED lines=10> */
.L_x_159:
[----:B------:R-:W-:Y:S05]  /*4dd0*/  BSYNC B1 ;  /* 0x0000000000017941 */ /* 0x000fea0003800000 */
.L_x_158:
        /* <DEDUP_REMOVED lines=10> */
.L_x_161:
[----:B------:R-:W-:Y:S05]  /*4e80*/  BSYNC B1 ;  /* 0x0000000000017941 */ /* 0x000fea0003800000 */
.L_x_160:
        /* <DEDUP_REMOVED lines=9> */
.L_x_163:
[----:B------:R-:W-:Y:S05]  /*4f20*/  BSYNC B1 ;  /* 0x0000000000017941 */ /* 0x000fea0003800000 */
.L_x_162:
        /* <DEDUP_REMOVED lines=9> */
.L_x_165:
[----:B------:R-:W-:Y:S05]  /*4fc0*/  BSYNC B1 ;  /* 0x0000000000017941 */ /* 0x000fea0003800000 */
.L_x_164:
        /* <DEDUP_REMOVED lines=10> */
.L_x_167:
[----:B------:R-:W-:Y:S05]  /*5070*/  BSYNC B1 ;  /* 0x0000000000017941 */ /* 0x000fea0003800000 */
.L_x_166:
        /* <DEDUP_REMOVED lines=10> */
.L_x_169:
[----:B------:R-:W-:Y:S05]  /*5120*/  BSYNC B1 ;  /* 0x0000000000017941 */ /* 0x000fea0003800000 */
.L_x_168:
        /* <DEDUP_REMOVED lines=9> */
.L_x_171:
[----:B------:R-:W-:Y:S05]  /*51c0*/  BSYNC B1 ;  /* 0x0000000000017941 */ /* 0x000fea0003800000 */
.L_x_170:
        /* <DEDUP_REMOVED lines=9> */
.L_x_173:
[----:B------:R-:W-:Y:S05]  /*5260*/  BSYNC B1 ;  /* 0x0000000000017941 */ /* 0x000fea0003800000 */
.L_x_172:
        /* <DEDUP_REMOVED lines=10> */
.L_x_175:
[----:B------:R-:W-:Y:S05]  /*5310*/  BSYNC B1 ;  /* 0x0000000000017941 */ /* 0x000fea0003800000 */
.L_x_174:
        /* <DEDUP_REMOVED lines=10> */
.L_x_177:
[----:B------:R-:W-:Y:S05]  /*53c0*/  BSYNC B1 ;  /* 0x0000000000017941 */ /* 0x000fea0003800000 */
.L_x_176:
        /* <DEDUP_REMOVED lines=9> */
.L_x_179:
[----:B------:R-:W-:Y:S05]  /*5460*/  BSYNC B1 ;  /* 0x0000000000017941 */ /* 0x000fea0003800000 */
.L_x_178:
        /* <DEDUP_REMOVED lines=9> */
.L_x_181:
[----:B------:R-:W-:Y:S05]  /*5500*/  BSYNC B1 ;  /* 0x0000000000017941 */ /* 0x000fea0003800000 */
.L_x_180:
        /* <DEDUP_REMOVED lines=10> */
.L_x_183:
[----:B------:R-:W-:Y:S05]  /*55b0*/  BSYNC B1 ;  /* 0x0000000000017941 */ /* 0x000fea0003800000 */
.L_x_182:
        /* <DEDUP_REMOVED lines=10> */
.L_x_185:
[----:B------:R-:W-:Y:S05]  /*5660*/  BSYNC B1 ;  /* 0x0000000000017941 */ /* 0x000fea0003800000 */
.L_x_184:
        /* <DEDUP_REMOVED lines=9> */
.L_x_187:
[----:B------:R-:W-:Y:S05]  /*5700*/  BSYNC B1 ;  /* 0x0000000000017941 */ /* 0x000fea0003800000 */
.L_x_186:
        /* <DEDUP_REMOVED lines=9> */
.L_x_189:
[----:B------:R-:W-:Y:S05]  /*57a0*/  BSYNC B1 ;  /* 0x0000000000017941 */ /* 0x000fea0003800000 */
.L_x_188:
        /* <DEDUP_REMOVED lines=10> */
.L_x_191:
[----:B------:R-:W-:Y:S05]  /*5850*/  BSYNC B1 ;  /* 0x0000000000017941 */ /* 0x000fea0003800000 */
.L_x_190:
        /* <DEDUP_REMOVED lines=10> */
.L_x_193:
[----:B------:R-:W-:Y:S05]  /*5900*/  BSYNC B1 ;  /* 0x0000000000017941 */ /* 0x000fea0003800000 */
.L_x_192:
        /* <DEDUP_REMOVED lines=9> */
.L_x_195:
[----:B------:R-:W-:Y:S05]  /*59a0*/  BSYNC B1 ;  /* 0x0000000000017941 */ /* 0x000fea0003800000 */
.L_x_194:
        /* <DEDUP_REMOVED lines=9> */
.L_x_197:
[----:B------:R-:W-:Y:S05]  /*5a40*/  BSYNC B1 ;  /* 0x0000000000017941 */ /* 0x000fea0003800000 */
.L_x_196:
        /* <DEDUP_REMOVED lines=10> */
.L_x_199:
[----:B------:R-:W-:Y:S05]  /*5af0*/  BSYNC B1 ;  /* 0x0000000000017941 */ /* 0x000fea0003800000 */
.L_x_198:
        /* <DEDUP_REMOVED lines=10> */
.L_x_201:
[----:B------:R-:W-:Y:S05]  /*5ba0*/  BSYNC B1 ;  /* 0x0000000000017941 */ /* 0x000fea0003800000 */
.L_x_200:
        /* <DEDUP_REMOVED lines=9> */
.L_x_203:
[----:B------:R-:W-:Y:S05]  /*5c40*/  BSYNC B1 ;  /* 0x0000000000017941 */ /* 0x000fea0003800000 */
.L_x_202:
        /* <DEDUP_REMOVED lines=9> */
.L_x_205:
[----:B------:R-:W-:Y:S05]  /*5ce0*/  BSYNC B1 ;  /* 0x0000000000017941 */ /* 0x000fea0003800000 */
.L_x_204:
        /* <DEDUP_REMOVED lines=10> */
.L_x_207:
[----:B------:R-:W-:Y:S05]  /*5d90*/  BSYNC B1 ;  /* 0x0000000000017941 */ /* 0x000fea0003800000 */
.L_x_206:
        /* <DEDUP_REMOVED lines=10> */
.L_x_209:
[----:B------:R-:W-:Y:S05]  /*5e40*/  BSYNC B1 ;  /* 0x0000000000017941 */ /* 0x000fea0003800000 */
.L_x_208:
        /* <DEDUP_REMOVED lines=9> */
.L_x_211:
[----:B------:R-:W-:Y:S05]  /*5ee0*/  BSYNC B1 ;  /* 0x0000000000017941 */ /* 0x000fea0003800000 */
.L_x_210:
        /* <DEDUP_REMOVED lines=9> */
.L_x_213:
[----:B------:R-:W-:Y:S05]  /*5f80*/  BSYNC B1 ;  /* 0x0000000000017941 */ /* 0x000fea0003800000 */
.L_x_212:
        /* <DEDUP_REMOVED lines=10> */
.L_x_215:
[----:B------:R-:W-:Y:S05]  /*6030*/  BSYNC B1 ;  /* 0x0000000000017941 */ /* 0x000fea0003800000 */
.L_x_214:
        /* <DEDUP_REMOVED lines=10> */
.L_x_217:
[----:B------:R-:W-:Y:S05]  /*60e0*/  BSYNC B1 ;  /* 0x0000000000017941 */ /* 0x000fea0003800000 */
.L_x_216:
        /* <DEDUP_REMOVED lines=9> */
.L_x_219:
[----:B------:R-:W-:Y:S05]  /*6180*/  BSYNC B1 ;  /* 0x0000000000017941 */ /* 0x000fea0003800000 */
.L_x_218:
        /* <DEDUP_REMOVED lines=9> */
.L_x_221:
[----:B------:R-:W-:Y:S05]  /*6220*/  BSYNC B1 ;  /* 0x0000000000017941 */ /* 0x000fea0003800000 */
.L_x_220:
        /* <DEDUP_REMOVED lines=10> */
.L_x_223:
[----:B------:R-:W-:Y:S05]  /*62d0*/  BSYNC B1 ;  /* 0x0000000000017941 */ /* 0x000fea0003800000 */
.L_x_222:
        /* <DEDUP_REMOVED lines=10> */
.L_x_225:
[----:B------:R-:W-:Y:S05]  /*6380*/  BSYNC B1 ;  /* 0x0000000000017941 */ /* 0x000fea0003800000 */
.L_x_224:
        /* <DEDUP_REMOVED lines=9> */
.L_x_227:
[----:B------:R-:W-:Y:S05]  /*6420*/  BSYNC B1 ;  /* 0x0000000000017941 */ /* 0x000fea0003800000 */
.L_x_226:
        /* <DEDUP_REMOVED lines=9> */
.L_x_229:
[----:B------:R-:W-:Y:S05]  /*64c0*/  BSYNC B1 ;  /* 0x0000000000017941 */ /* 0x000fea0003800000 */
.L_x_228:
        /* <DEDUP_REMOVED lines=10> */
.L_x_231:
[----:B------:R-:W-:Y:S05]  /*6570*/  BSYNC B1 ;  /* 0x0000000000017941 */ /* 0x000fea0003800000 */
.L_x_230:
        /* <DEDUP_REMOVED lines=10> */
.L_x_233:
[----:B------:R-:W-:Y:S05]  /*6620*/  BSYNC B1 ;  /* 0x0000000000017941 */ /* 0x000fea0003800000 */
.L_x_232:
        /* <DEDUP_REMOVED lines=9> */
.L_x_235:
[----:B------:R-:W-:Y:S05]  /*66c0*/  BSYNC B1 ;  /* 0x0000000000017941 */ /* 0x000fea0003800000 */
.L_x_234:
        /* <DEDUP_REMOVED lines=9> */
.L_x_237:
[----:B------:R-:W-:Y:S05]  /*6760*/  BSYNC B1 ;  /* 0x0000000000017941 */ /* 0x000fea0003800000 */
.L_x_236:
        /* <DEDUP_REMOVED lines=10> */
.L_x_239:
[----:B------:R-:W-:Y:S05]  /*6810*/  BSYNC B1 ;  /* 0x0000000000017941 */ /* 0x000fea0003800000 */
.L_x_238:
        /* <DEDUP_REMOVED lines=10> */
.L_x_241:
[----:B------:R-:W-:Y:S05]  /*68c0*/  BSYNC B1 ;  /* 0x0000000000017941 */ /* 0x000fea0003800000 */
.L_x_240:
        /* <DEDUP_REMOVED lines=9> */
.L_x_243:
[----:B------:R-:W-:Y:S05]  /*6960*/  BSYNC B1 ;  /* 0x0000000000017941 */ /* 0x000fea0003800000 */
.L_x_242:
        /* <DEDUP_REMOVED lines=9> */
.L_x_245:
[----:B------:R-:W-:Y:S05]  /*6a00*/  BSYNC B1 ;  /* 0x0000000000017941 */ /* 0x000fea0003800000 */
.L_x_244:
        /* <DEDUP_REMOVED lines=10> */
.L_x_247:
[----:B------:R-:W-:Y:S05]  /*6ab0*/  BSYNC B1 ;  /* 0x0000000000017941 */ /* 0x000fea0003800000 */
.L_x_246:
        /* <DEDUP_REMOVED lines=10> */
.L_x_249:
[----:B------:R-:W-:Y:S05]  /*6b60*/  BSYNC B1 ;  /* 0x0000000000017941 */ /* 0x000fea0003800000 */
.L_x_248:
        /* <DEDUP_REMOVED lines=9> */
.L_x_251:
[----:B------:R-:W-:Y:S05]  /*6c00*/  BSYNC B1 ;  /* 0x0000000000017941 */ /* 0x000fea0003800000 */
.L_x_250:
        /* <DEDUP_REMOVED lines=9> */
.L_x_253:
[----:B------:R-:W-:Y:S05]  /*6ca0*/  BSYNC B1 ;  /* 0x0000000000017941 */ /* 0x000fea0003800000 */
.L_x_252:
        /* <DEDUP_REMOVED lines=10> */
.L_x_255:
[----:B------:R-:W-:Y:S05]  /*6d50*/  BSYNC B1 ;  /* 0x0000000000017941 */ /* 0x000fea0003800000 */
.L_x_254:
        /* <DEDUP_REMOVED lines=10> */
.L_x_257:
[----:B------:R-:W-:Y:S05]  /*6e00*/  BSYNC B1 ;  /* 0x0000000000017941 */ /* 0x000fea0003800000 */
.L_x_256:
        /* <DEDUP_REMOVED lines=9> */
.L_x_259:
[----:B------:R-:W-:Y:S05]  /*6ea0*/  BSYNC B1 ;  /* 0x0000000000017941 */ /* 0x000fea0003800000 */
.L_x_258:
        /* <DEDUP_REMOVED lines=9> */
.L_x_261:
[----:B------:R-:W-:Y:S05]  /*6f40*/  BSYNC B1 ;  /* 0x0000000000017941 */ /* 0x000fea0003800000 */
.L_x_260:
        /* <DEDUP_REMOVED lines=10> */
.L_x_263:
[----:B------:R-:W-:Y:S05]  /*6ff0*/  BSYNC B1 ;  /* 0x0000000000017941 */ /* 0x000fea0003800000 */
.L_x_262:
        /* <DEDUP_REMOVED lines=10> */
.L_x_265:
[----:B------:R-:W-:Y:S05]  /*70a0*/  BSYNC B1 ;  /* 0x0000000000017941 */ /* 0x000fea0003800000 */
.L_x_264:
        /* <DEDUP_REMOVED lines=9> */
.L_x_267:
[----:B------:R-:W-:Y:S05]  /*7140*/  BSYNC B1 ;  /* 0x0000000000017941 */ /* 0x000fea0003800000 */
.L_x_266:
        /* <DEDUP_REMOVED lines=9> */
.L_x_269:
[----:B------:R-:W-:Y:S05]  /*71e0*/  BSYNC B1 ;  /* 0x0000000000017941 */ /* 0x000fea0003800000 */
.L_x_268:
        /* <DEDUP_REMOVED lines=10> */
.L_x_271:
[----:B------:R-:W-:Y:S05]  /*7290*/  BSYNC B1 ;  /* 0x0000000000017941 */ /* 0x000fea0003800000 */
.L_x_270:
        /* <DEDUP_REMOVED lines=10> */
.L_x_273:
[----:B------:R-:W-:Y:S05]  /*7340*/  BSYNC B1 ;  /* 0x0000000000017941 */ /* 0x000fea0003800000 */
.L_x_272:
        /* <DEDUP_REMOVED lines=9> */
.L_x_275:
[----:B------:R-:W-:Y:S05]  /*73e0*/  BSYNC B1 ;  /* 0x0000000000017941 */ /* 0x000fea0003800000 */
.L_x_274:
        /* <DEDUP_REMOVED lines=9> */
.L_x_277:
[----:B------:R-:W-:Y:S05]  /*7480*/  BSYNC B1 ;  /* 0x0000000000017941 */ /* 0x000fea0003800000 */
.L_x_276:
        /* <DEDUP_REMOVED lines=10> */
.L_x_279:
[----:B------:R-:W-:Y:S05]  /*7530*/  BSYNC B1 ;  /* 0x0000000000017941 */ /* 0x000fea0003800000 */
.L_x_278:
        /* <DEDUP_REMOVED lines=10> */
.L_x_281:
[----:B------:R-:W-:Y:S05]  /*75e0*/  BSYNC B1 ;  /* 0x0000000000017941 */ /* 0x000fea0003800000 */
.L_x_280:
[----:B01--45:R-:W-:Y:S01]  /*75f0*/  HADD2.F32 R7, -RZ, R22.H0_H0 ;  /* 0x20000016ff077230 */ /* 0x033fe20000004100 */
        /* <DEDUP_REMOVED lines=8> */
.L_x_283:
[----:B------:R-:W-:Y:S05]  /*7680*/  BSYNC B1 ;  /* 0x0000000000017941 */ /* 0x000fea0003800000 */
.L_x_282:
[----:B0----5:R-:W-:Y:S01]  /*7690*/  HADD2.F32 R5, -RZ, R22.H0_H0 ;  /* 0x20000016ff057230 */ /* 0x021fe20000004100 */
[----:B------:R-:W-:Y:S01]  /*76a0*/  ISETP.GT.AND P0, PT, R3, 0x8, P0 ;  /* 0x000000080300780c */ /* 0x000fe20000704270 */
[----:B------:R-:W-:Y:S01]  /*76b0*/  @P1 IMAD.MOV.U32 R4, RZ, RZ, R10 ;  /* 0x000000ffff041224 */ /* 0x000fe200078e000a */
[----:B------:R-:W-:Y:S02]  /*76c0*/  BSSY B1, `(.L_x_284) ;  /* 0x0000009000017945 */ /* 0x000fe40003800000 */
[----:B------:R-:W-:-:S04]  /*76d0*/  FMUL R5, R5, R152 ;  /* 0x0000009805057220 */ /* 0x000fc80000400000 */
[----:B------:R-:W-:-:S05]  /*76e0*/  FFMA R5, R150, R153, R5 ;  /* 0x0000009996057223 */ /* 0x000fca0000000005 */
[----:B------:R-:W-:-:S04]  /*76f0*/  F2FP.F16.F32.PACK_AB R5, RZ, R5 ;  /* 0x00000005ff05723e */ /* 0x000fc800000000ff */
[----:B------:R-:W-:Y:S01]  /*7700*/  PRMT R2, R5, 0x7610, R2 ;  /* 0x0000761005027816 */ /* 0x000fe20000000002 */
[----:B------:R-:W-:-:S05]  /*7710*/  @P1 IMAD.MOV.U32 R5, RZ, RZ, R11 ;  /* 0x000000ffff051224 */ /* 0x000fca00078e000b */
[----:B------:R0:W-:Y:S01]  /*7720*/  @P1 STG.E.U16 desc[UR36][R4.64+0x1f0], R2 ;  /* 0x0001f00204001986 */ /* 0x0001e2000c101524 */
[----:B------:R-:W-:Y:S05]  /*7730*/  @!P0 BRA `(.L_x_285) ;  /* 0x0000000000048947 */ /* 0x000fea0003800000 */
[----:B------:R4:W5:Y:S02]  /*7740*/  LDG.E.LTC128B.U16 R22, desc[UR36][R8.64+0x1f2] ;  /* 0x0001f22408167981 */ /* 0x000964000c1e1520 */
.L_x_285:
[----:B------:R-:W-:Y:S05]  /*7750*/  BSYNC B1 ;  /* 0x0000000000017941 */ /* 0x000fea0003800000 */
.L_x_284:
[----:B------:R-:W-:Y:S05]  /*7760*/  @!P0 BRA `(.L_x_286) ;  /* 0x0000002400488947 */ /* 0x000fea0003800000 */
[----:B-----5:R-:W-:-:S05]  /*7770*/  HADD2.F32 R3, -RZ, R22.H0_H0 ;  /* 0x20000016ff037230 */ /* 0x020fca0000004100 */
[----:B------:R-:W-:-:S04]  /*7780*/  FMUL R0, R3, R152 ;  /* 0x0000009803007220 */ /* 0x000fc80000400000 */
[----:B------:R-:W-:-:S05]  /*7790*/  FFMA R0, R151, R153, R0 ;  /* 0x0000009997007223 */ /* 0x000fca0000000000 */
[----:B------:R-:W-:-:S05]  /*77a0*/  F2FP.F16.F32.PACK_AB R0, RZ, R0 ;  /* 0x00000000ff00723e */ /* 0x000fca00000000ff */
[----:B------:R0:W-:Y:S01]  /*77b0*/  STG.E.U16 desc[UR36][R10.64+0x1f2], R0 ;  /* 0x0001f2000a007986 */ /* 0x0001e2000c101524 */
[----:B------:R-:W-:Y:S05]  /*77c0*/  BRA `(.L_x_286) ;  /* 0x0000002400307947 */ /* 0x000fea0003800000 */
.L_x_33:
[----:B------:R-:W-:Y:S01]  /*77d0*/  ISETP.GT.AND P0, PT, R0, 0x1, PT ;  /* 0x000000010000780c */ /* 0x000fe20003f04270 */
[----:B------:R-:W-:Y:S01]  /*77e0*/  ULDC.64 UR4, c[0x0][0x5c0] ;  /* 0x0001700000047ab9 */ /* 0x000fe20000000a00 */
[-C--:B------:R-:W-:Y:S01]  /*77f0*/  FMUL R24, R24, R153.reuse ;  /* 0x0000009918187220 */ /* 0x080fe20000400000 */
[-C--:B------:R-:W-:Y:S01]  /*7800*/  FMUL R25, R25, R153.reuse ;  /* 0x0000009919197220 */ /* 0x080fe20000400000 */
[----:B------:R-:W-:Y:S01]  /*7810*/  ISETP.GT.AND P3, PT, R3, RZ, P0 ;  /* 0x000000ff0300720c */ /* 0x000fe20000764270 */
[-C--:B------:R-:W-:Y:S01]  /*7820*/  FMUL R26, R26, R153.reuse ;  /* 0x000000991a1a7220 */ /* 0x080fe20000400000 */
[----:B------:R-:W-:Y:S01]  /*7830*/  LEA R4, P4, R6, UR4, 0x1 ;  /* 0x0000000406047c11 */ /* 0x000fe2000f8808ff */
[-C--:B------:R-:W-:Y:S01]  /*7840*/  FMUL R27, R27, R153.reuse ;  /* 0x000000991b1b7220 */ /* 0x080fe20000400000 */
[----:B------:R-:W-:Y:S01]  /*7850*/  F2FP.F16.F32.PACK_AB R24, RZ, R24 ;  /* 0x00000018ff18723e */ /* 0x000fe200000000ff */
[-C--:B------:R-:W-:Y:S01]  /*7860*/  FMUL R28, R28, R153.reuse ;  /* 0x000000991c1c7220 */ /* 0x080fe20000400000 */
[----:B------:R-:W-:Y:S01]  /*7870*/  LEA.HI.X R5, R6, UR5, R179, 0x1, P4 ;  /* 0x0000000506057c11 */ /* 0x000fe2000a0f0cb3 */
[----:B------:R-:W-:Y:S01]  /*7880*/  FMUL R29, R29, R153 ;  /* 0x000000991d1d7220 */ /* 0x000fe20000400000 */
[----:B------:R-:W-:Y:S01]  /*7890*/  F2FP.F16.F32.PACK_AB R25, RZ, R25 ;  /* 0x00000019ff19723e */ /* 0x000fe200000000ff */
[-C--:B------:R-:W-:Y:S01]  /*78a0*/  FMUL R30, R30, R153.reuse ;  /* 0x000000991e1e7220 */ /* 0x080fe20000400000 */
[----:B------:R-:W-:Y:S01]  /*78b0*/  SHF.L.U64.HI R11, R10, 0x4, R11 ;  /* 0x000000040a0b7819 */ /* 0x000fe2000001020b */
[----:B------:R-:W-:Y:S01]  /*78c0*/  @P1 STG.E.U16 desc[UR36][R4.64], R24 ;  /* 0x0000001804001986 */ /* 0x000fe2000c101524 */
[----:B------:R-:W-:Y:S01]  /*78d0*/  ISETP.GT.AND P1, PT, R0, 0x8, PT ;  /* 0x000000080000780c */ /* 0x000fe20003f24270 */
[-C--:B------:R-:W-:Y:S01]  /*78e0*/  FMUL R31, R31, R153.reuse ;  /* 0x000000991f1f7220 */ /* 0x080fe20000400000 */
[C---:B------:R-:W-:Y:S01]  /*78f0*/  ISETP.GT.AND P4, PT, R3.reuse, 0x8, P0 ;  /* 0x000000080300780c */ /* 0x040fe20000784270 */
[----:B------:R-:W-:Y:S01]  /*7900*/  @P3 STG.E.U16 desc[UR36][R4.64+0x2], R25 ;  /* 0x0000021904003986 */ /* 0x000fe2000c101524 */
[----:B------:R-:W-:Y:S01]  /*7910*/  LEA R6, P3, R10, R4, 0x4 ;  /* 0x000000040a067211 */ /* 0x000fe200078620ff */
[-C--:B------:R-:W-:Y:S01]  /*7920*/  FMUL R32, R32, R153.reuse ;  /* 0x0000009920207220 */ /* 0x080fe20000400000 */
[----:B------:R-:W-:Y:S01]  /*7930*/  ISETP.GT.AND P2, PT, R3, 0x8, P2 ;  /* 0x000000080300780c */ /* 0x000fe20001744270 */
[-C--:B------:R-:W-:Y:S01]  /*7940*/  FMUL R33, R33, R153.reuse ;  /* 0x0000009921217220 */ /* 0x080fe20000400000 */
[----:B------:R-:W-:Y:S01]  /*7950*/  ISETP.GT.AND P0, PT, R0, 0x9, PT ;  /* 0x000000090000780c */ /* 0x000fe20003f04270 */
[----:B------:R-:W-:Y:S01]  /*7960*/  IMAD.X R7, R11, 0x1, R5, P3 ;  /* 0x000000010b077824 */ /* 0x000fe200018e0605 */
[C---:B------:R-:W-:Y:S01]  /*7970*/  ISETP.GT.AND P5, PT, R3.reuse, RZ, P1 ;  /* 0x000000ff0300720c */ /* 0x040fe20000fa4270 */
[-C--:B------:R-:W-:Y:S01]  /*7980*/  FMUL R34, R34, R153.reuse ;  /* 0x0000009922227220 */ /* 0x080fe20000400000 */
[----:B------:R-:W-:Y:S01]  /*7990*/  ISETP.GT.AND P3, PT, R3, RZ, P0 ;  /* 0x000000ff0300720c */ /* 0x000fe20000764270 */
[-C--:B------:R-:W-:Y:S01]  /*79a0*/  FMUL R35, R35, R153.reuse ;  /* 0x0000009923237220 */ /* 0x080fe20000400000 */
[----:B------:R-:W-:Y:S01]  /*79b0*/  F2FP.F16.F32.PACK_AB R26, RZ, R26 ;  /* 0x0000001aff1a723e */ /* 0x000fe200000000ff */
[----:B------:R-:W-:Y:S01]  /*79c0*/  FMUL R36, R36, R153 ;  /* 0x0000009924247220 */ /* 0x000fe20000400000 */
[----:B------:R-:W-:Y:S01]  /*79d0*/  F2FP.F16.F32.PACK_AB R27, RZ, R27 ;  /* 0x0000001bff1b723e */ /* 0x000fe200000000ff */
[----:B------:R-:W-:Y:S01]  /*79e0*/  FMUL R37, R37, R153 ;  /* 0x0000009925257220 */ /* 0x000fe20000400000 */
[----:B------:R-:W-:Y:S01]  /*79f0*/  F2FP.F16.F32.PACK_AB R28, RZ, R28 ;  /* 0x0000001cff1c723e */ /* 0x000fe200000000ff */
[----:B------:R-:W-:Y:S01]  /*7a00*/  @P2 STG.E.U16 desc[UR36][R6.64], R26 ;  /* 0x0000001a06002986 */ /* 0x000fe2000c101524 */
[----:B------:R-:W-:Y:S01]  /*7a10*/  F2FP.F16.F32.PACK_AB R29, RZ, R29 ;  /* 0x0000001dff1d723e */ /* 0x000fe200000000ff */
[-C--:B------:R-:W-:Y:S01]  /*7a20*/  FMUL R38, R38, R153.reuse ;  /* 0x0000009926267220 */ /* 0x080fe20000400000 */
[----:B------:R-:W-:Y:S01]  /*7a30*/  ISETP.GT.AND P2, PT, R3, 0x8, P1 ;  /* 0x000000080300780c */ /* 0x000fe20000f44270 */
[----:B------:R-:W-:Y:S01]  /*7a40*/  @P4 STG.E.U16 desc[UR36][R6.64+0x2], R27 ;  /* 0x0000021b06004986 */ /* 0x000fe2000c101524 */
[----:B------:R-:W-:Y:S01]  /*7a50*/  ISETP.GT.AND P1, PT, R0, 0x10, PT ;  /* 0x000000100000780c */ /* 0x000fe20003f24270 */
[-C--:B------:R-:W-:Y:S01]  /*7a60*/  FMUL R39, R39, R153.reuse ;  /* 0x0000009927277220 */ /* 0x080fe20000400000 */
[----:B------:R-:W-:Y:S01]  /*7a70*/  F2FP.F16.F32.PACK_AB R30, RZ, R30 ;  /* 0x0000001eff1e723e */ /* 0x000fe200000000ff */
[----:B------:R-:W-:Y:S01]  /*7a80*/  @P5 STG.E.U16 desc[UR36][R4.64+0x10], R28 ;  /* 0x0000101c04005986 */ /* 0x000fe2000c101524 */
[C---:B------:R-:W-:Y:S01]  /*7a90*/  ISETP.GT.AND P4, PT, R3.reuse, RZ, P1 ;  /* 0x000000ff0300720c */ /* 0x040fe20000f84270 */
[----:B------:R-:W-:Y:S01]  /*7aa0*/  FMUL R40, R40, R153 ;  /* 0x0000009928287220 */ /* 0x000fe20000400000 */
[----:B------:R-:W-:Y:S01]  /*7ab0*/  F2FP.F16.F32.PACK_AB R31, RZ, R31 ;  /* 0x0000001fff1f723e */ /* 0x000fe200000000ff */
[----:B------:R-:W-:Y:S01]  /*7ac0*/  @P3 STG.E.U16 desc[UR36][R4.64+0x12], R29 ;  /* 0x0000121d04003986 */ /* 0x000fe2000c101524 */
[----:B------:R-:W-:Y:S01]  /*7ad0*/  ISETP.GT.AND P3, PT, R3, 0x8, P0 ;  /* 0x000000080300780c */ /* 0x000fe20000764270 */
[-C--:B------:R-:W-:Y:S01]  /*7ae0*/  FMUL R41, R41, R153.reuse ;  /* 0x0000009929297220 */ /* 0x080fe20000400000 */
[----:B------:R-:W-:Y:S01]  /*7af0*/  ISETP.GT.AND P0, PT, R0, 0x11, PT ;  /* 0x000000110000780c */ /* 0x000fe20003f04270 */
[----:B------:R-:W-:Y:S01]  /*7b00*/  @P2 STG.E.U16 desc[UR36][R6.64+0x10], R30 ;  /* 0x0000101e06002986 */ /* 0x000fe2000c101524 */
[----:B------:R-:W-:Y:S01]  /*7b10*/  F2FP.F16.F32.PACK_AB R32, RZ, R32 ;  /* 0x00000020ff20723e */ /* 0x000fe200000000ff */
[-C--:B------:R-:W-:Y:S01]  /*7b20*/  FMUL R42, R42, R153.reuse ;  /* 0x000000992a2a7220 */ /* 0x080fe20000400000 */
[----:B------:R-:W-:Y:S01]  /*7b30*/  ISETP.GT.AND P5, PT, R3, RZ, P0 ;  /* 0x000000ff0300720c */ /* 0x000fe200007a4270 */
[-C--:B------:R-:W-:Y:S01]  /*7b40*/  FMUL R43, R43, R153.reuse ;  /* 0x000000992b2b7220 */ /* 0x080fe20000400000 */
[----:B------:R-:W-:Y:S01]  /*7b50*/  ISETP.GT.AND P2, PT, R3, 0x8, P1 ;  /* 0x000000080300780c */ /* 0x000fe20000f44270 */
[-C--:B------:R-:W-:Y:S01]  /*7b60*/  FMUL R44, R44, R153.reuse ;  /* 0x000000992c2c7220 */ /* 0x080fe20000400000 */
[----:B------:R-:W-:Y:S01]  /*7b70*/  ISETP.GT.AND P1, PT, R0, 0x18, PT ;  /* 0x000000180000780c */ /* 0x000fe20003f24270 */
[----:B------:R-:W-:Y:S01]  /*7b80*/  FMUL R45, R45, R153 ;  /* 0x000000992d2d7220 */ /* 0x000fe20000400000 */
[----:B------:R-:W-:Y:S01]  /*7b90*/  F2FP.F16.F32.PACK_AB R33, RZ, R33 ;  /* 0x00000021ff21723e */ /* 0x000fe200000000ff */
[----:B------:R-:W-:Y:S01]  /*7ba0*/  @P3 STG.E.U16 desc[UR36][R6.64+0x12], R31 ;  /* 0x0000121f06003986 */ /* 0x000fe2000c101524 */
[C---:B------:R-:W-:Y:S01]  /*7bb0*/  ISETP.GT.AND P3, PT, R3.reuse, 0x8, P0 ;  /* 0x000000080300780c */ /* 0x040fe20000764270 */
[-C--:B------:R-:W-:Y:S01]  /*7bc0*/  FMUL R46, R46, R153.reuse ;  /* 0x000000992e2e7220 */ /* 0x080fe20000400000 */
[----:B------:R-:W-:Y:S01]  /*7bd0*/  ISETP.GT.AND P0, PT, R0, 0x19, PT ;  /* 0x000000190000780c */ /* 0x000fe20003f04270 */
[----:B------:R-:W-:Y:S01]  /*7be0*/  @P4 STG.E.U16 desc[UR36][R4.64+0x20], R32 ;  /* 0x0000202004004986 */ /* 0x000fe2000c101524 */
[----:B------:R-:W-:Y:S01]  /*7bf0*/  ISETP.GT.AND P4, PT, R3, RZ, P1 ;  /* 0x000000ff0300720c */ /* 0x000fe20000f84270 */
[-C--:B------:R-:W-:Y:S01]  /*7c00*/  FMUL R47, R47, R153.reuse ;  /* 0x000000992f2f7220 */ /* 0x080fe20000400000 */
[----:B------:R-:W-:Y:S01]  /*7c10*/  F2FP.F16.F32.PACK_AB R34, RZ, R34 ;  /* 0x00000022ff22723e */ /* 0x000fe200000000ff */
[----:B------:R-:W-:Y:S01]  /*7c20*/  @P5 STG.E.U16 desc[UR36][R4.64+0x22], R33 ;  /* 0x0000222104005986 */ /* 0x000fe2000c101524 */
[----:B------:R-:W-:Y:S01]  /*7c30*/  ISETP.GT.AND P5, PT, R3, RZ, P0 ;  /* 0x000000ff0300720c */ /* 0x000fe200007a4270 */
[----:B------:R-:W-:Y:S01]  /*7c40*/  FMUL R48, R48, R153 ;  /* 0x0000009930307220 */ /* 0x000fe20000400000 */
[----:B------:R-:W-:Y:S01]  /*7c50*/  F2FP.F16.F32.PACK_AB R35, RZ, R35 ;  /* 0x00000023ff23723e */ /* 0x000fe200000000ff */
[----:B------:R-:W-:Y:S01]  /*7c60*/  @P2 STG.E.U16 desc[UR36][R6.64+0x20], R34 ;  /* 0x0000202206002986 */ /* 0x000fe2000c101524 */
[----:B------:R-:W-:Y:S01]  /*7c70*/  F2FP.F16.F32.PACK_AB R36, RZ, R36 ;  /* 0x00000024ff24723e */ /* 0x000fe200000000ff */
[-C--:B------:R-:W-:Y:S01]  /*7c80*/  FMUL R49, R49, R153.reuse ;  /* 0x0000009931317220 */ /* 0x080fe20000400000 */
[C---:B------:R-:W-:Y:S01]  /*7c90*/  ISETP.GT.AND P2, PT, R3.reuse, 0x8, P1 ;  /* 0x000000080300780c */ /* 0x040fe20000f44270 */
[----:B------:R-:W-:Y:S01]  /*7ca0*/  @P3 STG.E.U16 desc[UR36][R6.64+0x22], R35 ;  /* 0x0000222306003986 */ /* 0x000fe2000c101524 */
[----:B------:R-:W-:Y:S01]  /*7cb0*/  ISETP.GT.AND P1, PT, R0, 0x20, PT ;  /* 0x000000200000780c */ /* 0x000fe20003f24270 */
[----:B------:R-:W-:Y:S01]  /*7cc0*/  FMUL R50, R50, R153 ;  /* 0x0000009932327220 */ /* 0x000fe20000400000 */
[----:B------:R-:W-:Y:S01]  /*7cd0*/  F2FP.F16.F32.PACK_AB R37, RZ, R37 ;  /* 0x00000025ff25723e */ /* 0x000fe200000000ff */
[----:B------:R-:W-:Y:S01]  /*7ce0*/  @P4 STG.E.U16 desc[UR36][R4.64+0x30], R36 ;  /* 0x0000302404004986 */ /* 0x000fe2000c101524 */
[----:B------:R-:W-:Y:S01]  /*7cf0*/  ISETP.GT.AND P3, PT, R3, 0x8, P0 ;  /* 0x000000080300780c */ /* 0x000fe20000764270 */
[-C--:B------:R-:W-:Y:S01]  /*7d00*/  FMUL R51, R51, R153.reuse ;  /* 0x0000009933337220 */ /* 0x080fe20000400000 */
[----:B------:R-:W-:Y:S01]  /*7d10*/  ISETP.GT.AND P0, PT, R0, 0x21, PT ;  /* 0x000000210000780c */ /* 0x000fe20003f04270 */
[----:B------:R-:W-:Y:S01]  /*7d20*/  @P5 STG.E.U16 desc[UR36][R4.64+0x32], R37 ;  /* 0x0000322504005986 */ /* 0x000fe2000c101524 */
[----:B------:R-:W-:Y:S01]  /*7d30*/  ISETP.GT.AND P4, PT, R3, RZ, P1 ;  /* 0x000000ff0300720c */ /* 0x000fe20000f84270 */
[-C--:B------:R-:W-:Y:S01]  /*7d40*/  FMUL R52, R52, R153.reuse ;  /* 0x0000009934347220 */ /* 0x080fe20000400000 */
[----:B------:R-:W-:Y:S01]  /*7d50*/  F2FP.F16.F32.PACK_AB R38, RZ, R38 ;  /* 0x00000026ff26723e */ /* 0x000fe200000000ff */
[-C--:B------:R-:W-:Y:S01]  /*7d60*/  FMUL R53, R53, R153.reuse ;  /* 0x0000009935357220 */ /* 0x080fe20000400000 */
        /* <DEDUP_REMOVED lines=325> */
[----:B------:R-:W-:Y:S01]  /*91c0*/  FMUL R151, R151, R153 ;  /* 0x0000009997977220 */ /* 0x000fe20000400000 */
[----:B------:R-:W-:Y:S01]  /*91d0*/  ISETP.GT.AND P2, PT, R3, 0x8, P1 ;  /* 0x000000080300780c */ /* 0x000fe20000f44270 */
[----:B------:R-:W-:Y:S01]  /*91e0*/  @P3 STG.E.U16 desc[UR36][R6.64+0x132], R103 ;  /* 0x0001326706003986 */ /* 0x000fe2000c101524 */
[----:B------:R-:W-:-:S02]  /*91f0*/  ISETP.GT.AND P1, PT, R0, 0xa8, PT ;  /* 0x000000a80000780c */ /* 0x000fc40003f24270 */
[----:B------:R-:W-:Y:S01]  /*9200*/  F2FP.F16.F32.PACK_AB R105, RZ, R105 ;  /* 0x00000069ff69723e */ /* 0x000fe200000000ff */
[----:B------:R-:W-:Y:S01]  /*9210*/  @P4 STG.E.U16 desc[UR36][R4.64+0x140], R104 ;  /* 0x0001406804004986 */ /* 0x000fe2000c101524 */
[C---:B------:R-:W-:Y:S02]  /*9220*/  ISETP.GT.AND P3, PT, R3.reuse, 0x8, P0 ;  /* 0x000000080300780c */ /* 0x040fe40000764270 */
[----:B------:R-:W-:Y:S01]  /*9230*/  ISETP.GT.AND P0, PT, R0, 0xa9, PT ;  /* 0x000000a90000780c */ /* 0x000fe20003f04270 */
[----:B------:R-:W-:Y:S01]  /*9240*/  @P5 STG.E.U16 desc[UR36][R4.64+0x142], R105 ;  /* 0x0001426904005986 */ /* 0x000fe2000c101524 */
[C---:B------:R-:W-:Y:S02]  /*9250*/  ISETP.GT.AND P4, PT, R3.reuse, RZ, P1 ;  /* 0x000000ff0300720c */ /* 0x040fe40000f84270 */
[----:B------:R-:W-:Y:S02]  /*9260*/  F2FP.F16.F32.PACK_AB R106, RZ, R106 ;  /* 0x0000006aff6a723e */ /* 0x000fe400000000ff */
[----:B------:R-:W-:-:S02]  /*9270*/  ISETP.GT.AND P5, PT, R3, RZ, P0 ;  /* 0x000000ff0300720c */ /* 0x000fc400007a4270 */
[----:B------:R-:W-:Y:S01]  /*9280*/  F2FP.F16.F32.PACK_AB R107, RZ, R107 ;  /* 0x0000006bff6b723e */ /* 0x000fe200000000ff */
[----:B------:R-:W-:Y:S01]  /*9290*/  @P2 STG.E.U16 desc[UR36][R6.64+0x140], R106 ;  /* 0x0001406a06002986 */ /* 0x000fe2000c101524 */
[----:B------:R-:W-:Y:S02]  /*92a0*/  F2FP.F16.F32.PACK_AB R108, RZ, R108 ;  /* 0x0000006cff6c723e */ /* 0x000fe400000000ff */
[C---:B------:R-:W-:Y:S01]  /*92b0*/  ISETP.GT.AND P2, PT, R3.reuse, 0x8, P1 ;  /* 0x000000080300780c */ /* 0x040fe20000f44270 */
[----:B------:R-:W-:Y:S01]  /*92c0*/  @P3 STG.E.U16 desc[UR36][R6.64+0x142], R107 ;  /* 0x0001426b06003986 */ /* 0x000fe2000c101524 */
[----:B------:R-:W-:Y:S02]  /*92d0*/  ISETP.GT.AND P1, PT, R0, 0xb0, PT ;  /* 0x000000b00000780c */ /* 0x000fe40003f24270 */
[----:B------:R-:W-:Y:S01]  /*92e0*/  F2FP.F16.F32.PACK_AB R109, RZ, R109 ;  /* 0x0000006dff6d723e */ /* 0x000fe200000000ff */
[----:B------:R-:W-:Y:S01]  /*92f0*/  @P4 STG.E.U16 desc[UR36][R4.64+0x150], R108 ;  /* 0x0001506c04004986 */ /* 0x000fe2000c101524 */
[----:B------:R-:W-:-:S02]  /*9300*/  ISETP.GT.AND P3, PT, R3, 0x8, P0 ;  /* 0x000000080300780c */ /* 0x000fc40000764270 */
[----:B------:R-:W-:Y:S01]  /*9310*/  ISETP.GT.AND P0, PT, R0, 0xb1, PT ;  /* 0x000000b10000780c */ /* 0x000fe20003f04270 */
[----:B------:R-:W-:Y:S01]  /*9320*/  @P5 STG.E.U16 desc[UR36][R4.64+0x152], R109 ;  /* 0x0001526d04005986 */ /* 0x000fe2000c101524 */
[C---:B------:R-:W-:Y:S02]  /*9330*/  ISETP.GT.AND P4, PT, R3.reuse, RZ, P1 ;  /* 0x000000ff0300720c */ /* 0x040fe40000f84270 */
[----:B------:R-:W-:Y:S02]  /*9340*/  F2FP.F16.F32.PACK_AB R110, RZ, R110 ;  /* 0x0000006eff6e723e */ /* 0x000fe400000000ff */
[----:B------:R-:W-:Y:S02]  /*9350*/  ISETP.GT.AND P5, PT, R3, RZ, P0 ;  /* 0x000000ff0300720c */ /* 0x000fe400007a4270 */
[----:B------:R-:W-:Y:S01]  /*9360*/  F2FP.F16.F32.PACK_AB R111, RZ, R111 ;  /* 0x0000006fff6f723e */ /* 0x000fe200000000ff */
[----:B------:R-:W-:Y:S01]  /*9370*/  @P2 STG.E.U16 desc[UR36][R6.64+0x150], R110 ;  /* 0x0001506e06002986 */ /* 0x000fe2000c101524 */
[----:B------:R-:W-:-:S02]  /*9380*/  F2FP.F16.F32.PACK_AB R112, RZ, R112 ;  /* 0x00000070ff70723e */ /* 0x000fc400000000ff */
[C---:B------:R-:W-:Y:S01]  /*9390*/  ISETP.GT.AND P2, PT, R3.reuse, 0x8, P1 ;  /* 0x000000080300780c */ /* 0x040fe20000f44270 */
[----:B------:R-:W-:Y:S01]  /*93a0*/  @P3 STG.E.U16 desc[UR36][R6.64+0x152], R111 ;  /* 0x0001526f06003986 */ /* 0x000fe2000c101524 */
[C---:B------:R-:W-:Y:S02]  /*93b0*/  ISETP.GT.AND P1, PT, R0.reuse, 0xb8, PT ;  /* 0x000000b80000780c */ /* 0x040fe40003f24270 */
[----:B------:R-:W-:Y:S01]  /*93c0*/  F2FP.F16.F32.PACK_AB R113, RZ, R113 ;  /* 0x00000071ff71723e */ /* 0x000fe200000000ff */
[----:B------:R-:W-:Y:S01]  /*93d0*/  @P4 STG.E.U16 desc[UR36][R4.64+0x160], R112 ;  /* 0x0001607004004986 */ /* 0x000fe2000c101524 */
[C---:B------:R-:W-:Y:S02]  /*93e0*/  ISETP.GT.AND P3, PT, R3.reuse, 0x8, P0 ;  /* 0x000000080300780c */ /* 0x040fe40000764270 */
[----:B------:R-:W-:Y:S01]  /*93f0*/  ISETP.GT.AND P0, PT, R0, 0xb9, PT ;  /* 0x000000b90000780c */ /* 0x000fe20003f04270 */
[----:B------:R-:W-:Y:S01]  /*9400*/  @P5 STG.E.U16 desc[UR36][R4.64+0x162], R113 ;  /* 0x0001627104005986 */ /* 0x000fe2000c101524 */
[----:B------:R-:W-:-:S02]  /*9410*/  ISETP.GT.AND P4, PT, R3, RZ, P1 ;  /* 0x000000ff0300720c */ /* 0x000fc40000f84270 */
[----:B------:R-:W-:Y:S02]  /*9420*/  F2FP.F16.F32.PACK_AB R114, RZ, R114 ;  /* 0x00000072ff72723e */ /* 0x000fe400000000ff */
[C---:B------:R-:W-:Y:S02]  /*9430*/  ISETP.GT.AND P5, PT, R3.reuse, RZ, P0 ;  /* 0x000000ff0300720c */ /* 0x040fe400007a4270 */
[----:B------:R-:W-:Y:S01]  /*9440*/  F2FP.F16.F32.PACK_AB R115, RZ, R115 ;  /* 0x00000073ff73723e */ /* 0x000fe200000000ff */
[----:B------:R-:W-:Y:S01]  /*9450*/  @P2 STG.E.U16 desc[UR36][R6.64+0x160], R114 ;  /* 0x0001607206002986 */ /* 0x000fe2000c101524 */
[----:B------:R-:W-:Y:S02]  /*9460*/  F2FP.F16.F32.PACK_AB R116, RZ, R116 ;  /* 0x00000074ff74723e */ /* 0x000fe400000000ff */
        /* <DEDUP_REMOVED lines=65> */
[----:B------:R-:W-:Y:S02]  /*9880*/  ISETP.GT.AND P5, PT, R3, RZ, P0 ;  /* 0x000000ff0300720c */ /* 0x000fe400007a4270 */
[----:B------:R-:W-:Y:S02]  /*9890*/  F2FP.F16.F32.PACK_AB R134, RZ, R134 ;  /* 0x00000086ff86723e */ /* 0x000fe400000000ff */
[----:B------:R-:W-:Y:S02]  /*98a0*/  F2FP.F16.F32.PACK_AB R135, RZ, R135 ;  /* 0x00000087ff87723e */ /* 0x000fe400000000ff */
[----:B------:R-:W-:Y:S01]  /*98b0*/  F2FP.F16.F32.PACK_AB R136, RZ, R136 ;  /* 0x00000088ff88723e */ /* 0x000fe200000000ff */
[----:B------:R-:W-:Y:S01]  /*98c0*/  @P2 STG.E.U16 desc[UR36][R6.64+0x1b0], R134 ;  /* 0x0001b08606002986 */ /* 0x000fe2000c101524 */
[----:B------:R-:W-:-:S02]  /*98d0*/  F2FP.F16.F32.PACK_AB R137, RZ, R137 ;  /* 0x00000089ff89723e */ /* 0x000fc400000000ff */
[C---:B------:R-:W-:Y:S01]  /*98e0*/  ISETP.GT.AND P1, PT, R3.reuse, 0x8, P1 ;  /* 0x000000080300780c */ /* 0x040fe20000f24270 */
[----:B------:R-:W-:Y:S01]  /*98f0*/  @P3 STG.E.U16 desc[UR36][R6.64+0x1b2], R135 ;  /* 0x0001b28706003986 */ /* 0x000fe2000c101524 */
[C---:B------:R-:W-:Y:S02]  /*9900*/  ISETP.GT.AND P2, PT, R3.reuse, 0x8, P0 ;  /* 0x000000080300780c */ /* 0x040fe40000744270 */
[C---:B------:R-:W-:Y:S01]  /*9910*/  ISETP.GT.AND P0, PT, R0.reuse, 0xe9, PT ;  /* 0x000000e90000780c */ /* 0x040fe20003f04270 */
[----:B------:R-:W-:Y:S01]  /*9920*/  @P4 STG.E.U16 desc[UR36][R4.64+0x1c0], R136 ;  /* 0x0001c08804004986 */ /* 0x000fe2000c101524 */
[----:B------:R-:W-:Y:S02]  /*9930*/  ISETP.GT.AND P4, PT, R0, 0xe8, PT ;  /* 0x000000e80000780c */ /* 0x000fe40003f84270 */
[----:B------:R-:W-:Y:S01]  /*9940*/  F2FP.F16.F32.PACK_AB R138, RZ, R138 ;  /* 0x0000008aff8a723e */ /* 0x000fe200000000ff */
[----:B------:R-:W-:Y:S01]  /*9950*/  @P5 STG.E.U16 desc[UR36][R4.64+0x1c2], R137 ;  /* 0x0001c28904005986 */ /* 0x000fe2000c101524 */
[----:B------:R-:W-:-:S02]  /*9960*/  ISETP.GT.AND P5, PT, R3, RZ, P4 ;  /* 0x000000ff0300720c */ /* 0x000fc400027a4270 */
[----:B------:R-:W-:Y:S01]  /*9970*/  F2FP.F16.F32.PACK_AB R139, RZ, R139 ;  /* 0x0000008bff8b723e */ /* 0x000fe200000000ff */
[----:B------:R-:W-:Y:S01]  /*9980*/  @P1 STG.E.U16 desc[UR36][R6.64+0x1c0], R138 ;  /* 0x0001c08a06001986 */ /* 0x000fe2000c101524 */
[----:B------:R-:W-:Y:S02]  /*9990*/  F2FP.F16.F32.PACK_AB R140, RZ, R140 ;  /* 0x0000008cff8c723e */ /* 0x000fe400000000ff */
[C---:B------:R-:W-:Y:S01]  /*99a0*/  ISETP.GT.AND P3, PT, R3.reuse, RZ, P0 ;  /* 0x000000ff0300720c */ /* 0x040fe20000764270 */
[----:B------:R-:W-:Y:S01]  /*99b0*/  @P2 STG.E.U16 desc[UR36][R6.64+0x1c2], R139 ;  /* 0x0001c28b06002986 */ /* 0x000fe2000c101524 */
[C---:B------:R-:W-:Y:S02]  /*99c0*/  ISETP.GT.AND P4, PT, R3.reuse, 0x8, P4 ;  /* 0x000000080300780c */ /* 0x040fe40002784270 */
[----:B------:R-:W-:Y:S02]  /*99d0*/  F2FP.F16.F32.PACK_AB R141, RZ, R141 ;  /* 0x0000008dff8d723e */ /* 0x000fe400000000ff */
[----:B------:R-:W-:Y:S01]  /*99e0*/  F2FP.F16.F32.PACK_AB R142, RZ, R142 ;  /* 0x0000008eff8e723e */ /* 0x000fe200000000ff */
[----:B------:R-:W-:Y:S01]  /*99f0*/  @P5 STG.E.U16 desc[UR36][R4.64+0x1d0], R140 ;  /* 0x0001d08c04005986 */ /* 0x000fe2000c101524 */
[----:B------:R-:W-:-:S02]  /*9a00*/  ISETP.GT.AND P5, PT, R3, 0x8, P0 ;  /* 0x000000080300780c */ /* 0x000fc400007a4270 */
[----:B------:R-:W-:Y:S02]  /*9a10*/  F2FP.F16.F32.PACK_AB R143, RZ, R143 ;  /* 0x0000008fff8f723e */ /* 0x000fe400000000ff */
[C---:B------:R-:W-:Y:S01]  /*9a20*/  ISETP.GT.AND P0, PT, R0.reuse, 0xf1, PT ;  /* 0x000000f10000780c */ /* 0x040fe20003f04270 */
[----:B------:R-:W-:Y:S01]  /*9a30*/  @P3 STG.E.U16 desc[UR36][R4.64+0x1d2], R141 ;  /* 0x0001d28d04003986 */ /* 0x000fe2000c101524 */
[----:B------:R-:W-:Y:S02]  /*9a40*/  ISETP.GT.AND P3, PT, R0, 0xf0, PT ;  /* 0x000000f00000780c */ /* 0x000fe40003f64270 */
[----:B------:R-:W-:Y:S01]  /*9a50*/  F2FP.F16.F32.PACK_AB R144, RZ, R144 ;  /* 0x00000090ff90723e */ /* 0x000fe200000000ff */
[----:B------:R-:W-:Y:S01]  /*9a60*/  @P4 STG.E.U16 desc[UR36][R6.64+0x1d0], R142 ;  /* 0x0001d08e06004986 */ /* 0x000fe2000c101524 */
[C---:B------:R-:W-:Y:S02]  /*9a70*/  ISETP.GT.AND P4, PT, R3.reuse, RZ, P3 ;  /* 0x000000ff0300720c */ /* 0x040fe40001f84270 */
[C---:B------:R-:W-:Y:S01]  /*9a80*/  ISETP.GT.AND P3, PT, R3.reuse, 0x8, P3 ;  /* 0x000000080300780c */ /* 0x040fe20001f64270 */
[----:B------:R-:W-:Y:S01]  /*9a90*/  @P5 STG.E.U16 desc[UR36][R6.64+0x1d2], R143 ;  /* 0x0001d28f06005986 */ /* 0x000fe2000c101524 */
[----:B------:R-:W-:-:S02]  /*9aa0*/  ISETP.GT.AND P5, PT, R3, RZ, P0 ;  /* 0x000000ff0300720c */ /* 0x000fc400007a4270 */
[----:B------:R-:W-:Y:S02]  /*9ab0*/  F2FP.F16.F32.PACK_AB R145, RZ, R145 ;  /* 0x00000091ff91723e */ /* 0x000fe400000000ff */
[C---:B------:R-:W-:Y:S02]  /*9ac0*/  ISETP.GT.AND P0, PT, R3.reuse, 0x8, P0 ;  /* 0x000000080300780c */ /* 0x040fe40000704270 */
[C---:B------:R-:W-:Y:S02]  /*9ad0*/  ISETP.GT.AND P1, PT, R0.reuse, 0xf9, PT ;  /* 0x000000f90000780c */ /* 0x040fe40003f24270 */
[----:B------:R-:W-:Y:S01]  /*9ae0*/  ISETP.GT.AND P2, PT, R0, 0xf8, PT ;  /* 0x000000f80000780c */ /* 0x000fe20003f44270 */
[----:B------:R-:W-:Y:S01]  /*9af0*/  @P4 STG.E.U16 desc[UR36][R4.64+0x1e0], R144 ;  /* 0x0001e09004004986 */ /* 0x000fe2000c101524 */
[C---:B------:R-:W-:Y:S01]  /*9b00*/  ISETP.GT.AND P4, PT, R3.reuse, RZ, P1 ;  /* 0x000000ff0300720c */ /* 0x040fe20000f84270 */
[----:B------:R-:W-:Y:S01]  /*9b10*/  @P3 IMAD.MOV.U32 R2, RZ, RZ, R6 ;  /* 0x000000ffff023224 */ /* 0x000fe200078e0006 */
[C---:B------:R-:W-:Y:S01]  /*9b20*/  ISETP.GT.AND P1, PT, R3.reuse, 0x8, P1 ;  /* 0x000000080300780c */ /* 0x040fe20000f24270 */
[----:B------:R-:W-:Y:S01]  /*9b30*/  @P5 STG.E.U16 desc[UR36][R4.64+0x1e2], R145 ;  /* 0x0001e29104005986 */ /* 0x000fe2000c101524 */
[----:B------:R-:W-:-:S02]  /*9b40*/  ISETP.GT.AND P5, PT, R3, RZ, P2 ;  /* 0x000000ff0300720c */ /* 0x000fc400017a4270 */
[----:B------:R-:W-:Y:S01]  /*9b50*/  ISETP.GT.AND P2, PT, R3, 0x8, P2 ;  /* 0x000000080300780c */ /* 0x000fe20001744270 */
[----:B------:R-:W-:Y:S01]  /*9b60*/  @P3 IMAD.MOV.U32 R3, RZ, RZ, R7 ;  /* 0x000000ffff033224 */ /* 0x000fe200078e0007 */
[----:B------:R-:W-:Y:S02]  /*9b70*/  F2FP.F16.F32.PACK_AB R146, RZ, R146 ;  /* 0x00000092ff92723e */ /* 0x000fe400000000ff */
[----:B------:R-:W-:Y:S02]  /*9b80*/  F2FP.F16.F32.PACK_AB R147, RZ, R147 ;  /* 0x00000093ff93723e */ /* 0x000fe400000000ff */
[----:B------:R-:W-:Y:S01]  /*9b90*/  F2FP.F16.F32.PACK_AB R148, RZ, R148 ;  /* 0x00000094ff94723e */ /* 0x000fe200000000ff */
[----:B------:R0:W-:Y:S01]  /*9ba0*/  @P3 STG.E.U16 desc[UR36][R2.64+0x1e0], R146 ;  /* 0x0001e09202003986 */ /* 0x0001e2000c101524 */
[----:B------:R-:W-:Y:S02]  /*9bb0*/  F2FP.F16.F32.PACK_AB R149, RZ, R149 ;  /* 0x00000095ff95723e */ /* 0x000fe400000000ff */
[----:B------:R-:W-:-:S02]  /*9bc0*/  F2FP.F16.F32.PACK_AB R150, RZ, R150 ;  /* 0x00000096ff96723e */ /* 0x000fc400000000ff */
[----:B------:R-:W-:Y:S01]  /*9bd0*/  F2FP.F16.F32.PACK_AB R151, RZ, R151 ;  /* 0x00000097ff97723e */ /* 0x000fe200000000ff */
[----:B0-----:R-:W-:Y:S02]  /*9be0*/  @P0 IMAD.MOV.U32 R2, RZ, RZ, R6 ;  /* 0x000000ffff020224 */ /* 0x001fe400078e0006 */
[----:B------:R-:W-:-:S05]  /*9bf0*/  @P0 IMAD.MOV.U32 R3, RZ, RZ, R7 ;  /* 0x000000ffff030224 */ /* 0x000fca00078e0007 */
[----:B------:R0:W-:Y:S02]  /*9c00*/  @P0 STG.E.U16 desc[UR36][R2.64+0x1e2], R147 ;  /* 0x0001e29302000986 */ /* 0x0001e4000c101524 */
[----:B0-----:R-:W-:Y:S02]  /*9c10*/  @P5 IMAD.MOV.U32 R2, RZ, RZ, R4 ;  /* 0x000000ffff025224 */ /* 0x001fe400078e0004 */
[----:B------:R-:W-:-:S05]  /*9c20*/  @P5 IMAD.MOV.U32 R3, RZ, RZ, R5 ;  /* 0x000000ffff035224 */ /* 0x000fca00078e0005 */
[----:B------:R0:W-:Y:S04]  /*9c30*/  @P5 STG.E.U16 desc[UR36][R2.64+0x1f0], R148 ;  /* 0x0001f09402005986 */ /* 0x0001e8000c101524 */
[----:B------:R1:W-:Y:S01]  /*9c40*/  @P4 STG.E.U16 desc[UR36][R4.64+0x1f2], R149 ;  /* 0x0001f29504004986 */ /* 0x0003e2000c101524 */
[----:B0-----:R-:W-:Y:S02]  /*9c50*/  @P2 IMAD.MOV.U32 R2, RZ, RZ, R6 ;  /* 0x000000ffff022224 */ /* 0x001fe400078e0006 */
[----:B------:R-:W-:-:S05]  /*9c60*/  @P2 IMAD.MOV.U32 R3, RZ, RZ, R7 ;  /* 0x000000ffff032224 */ /* 0x000fca00078e0007 */
[----:B------:R1:W-:Y:S04]  /*9c70*/  @P2 STG.E.U16 desc[UR36][R2.64+0x1f0], R150 ;  /* 0x0001f09602002986 */ /* 0x0003e8000c101524 */
[----:B------:R1:W-:Y:S02]  /*9c80*/  @P1 STG.E.U16 desc[UR36][R6.64+0x1f2], R151 ;  /* 0x0001f29706001986 */ /* 0x0003e4000c101524 */
.L_x_286:
[----:B------:R-:W-:Y:S05]  /*9c90*/  BSYNC B0 ;  /* 0x0000000000007941 */ /* 0x000fea0003800000 */
.L_x_32:
[----:B01----:R-:W2:Y:S01]  /*9ca0*/  LDL.64 R2, [R1] ;  /* 0x0000000001027983 */ /* 0x003ea20000100a00 */
[----:B------:R-:W-:Y:S01]  /*9cb0*/  ULDC.64 UR4, c[0x0][0x650] ;  /* 0x0001940000047ab9 */ /* 0x000fe20000000a00 */
[----:B------:R0:W-:Y:S01]  /*9cc0*/  SYNCS.ARRIVE.TRANS64.A1T0 RZ, [R160+UR45], RZ ;  /* 0x000000ffa0ff79a7 */ /* 0x0001e2000810002d */
[----:B------:R-:W-:Y:S01]  /*9cd0*/  PRMT R0, RZ, 0x7610, R0 ;  /* 0x00007610ff007816 */ /* 0x000fe20000000000 */
[----:B------:R-:W-:Y:S02]  /*9ce0*/  IMAD.MOV.U32 R19, RZ, RZ, -0x1 ;  /* 0xffffffffff137424 */ /* 0x000fe400078e00ff */
[----:B-----5:R-:W-:Y:S01]  /*9cf0*/  IMAD.MOV.U32 R22, RZ, RZ, -0x1 ;  /* 0xffffffffff167424 */ /* 0x020fe200078e00ff */
[----:B--2---:R-:W-:-:S04]  /*9d00*/  LEA R18, P0, R2, R18, 0x1 ;  /* 0x0000001202127211 */ /* 0x004fc800078008ff */
[----:B------:R-:W-:Y:S01]  /*9d10*/  LEA.HI.X R17, R2, R17, R23, 0x1, P0 ;  /* 0x0000001102117211 */ /* 0x000fe200000f0c17 */
[----:B------:R-:W-:Y:S01]  /*9d20*/  IMAD.MOV.U32 R2, RZ, RZ, -0x1 ;  /* 0xffffffffff027424 */ /* 0x000fe200078e00ff */
[----:B------:R-:W-:-:S04]  /*9d30*/  ISETP.GE.U32.AND P0, PT, R18, UR4, PT ;  /* 0x0000000412007c0c */ /* 0x000fc8000bf06070 */
[----:B------:R-:W-:-:S13]  /*9d40*/  ISETP.GE.U32.AND.EX P0, PT, R17, UR5, PT, P0 ;  /* 0x0000000511007c0c */ /* 0x000fda000bf06100 */
[----:B0-----:R-:W-:Y:S05]  /*9d50*/  @P0 BRA `(.L_x_287) ;  /* 0x0000000400700947 */ /* 0x001fea0003800000 */
[----:B------:R-:W0:Y:S01]  /*9d60*/  S2R R10, SR_CTAID.X ;  /* 0x00000000000a7919 */ /* 0x000e220000002500 */
[----:B---34-:R-:W1:Y:S01]  /*9d70*/  LDC.64 R8, c[0x0][0x628] ;  /* 0x00018a00ff087b82 */ /* 0x018e620000000a00 */
[----:B------:R-:W-:Y:S01]  /*9d80*/  ULDC UR4, c[0x0][0x150] ;  /* 0x0000540000047ab9 */ /* 0x000fe20000000800 */
[----:B------:R-:W-:Y:S01]  /*9d90*/  IMAD.MOV.U32 R6, RZ, RZ, R18 ;  /* 0x000000ffff067224 */ /* 0x000fe200078e0012 */
[----:B------:R-:W2:Y:S01]  /*9da0*/  S2R R20, SR_CTAID.Y ;  /* 0x0000000000147919 */ /* 0x000ea20000002600 */
[----:B------:R-:W-:-:S04]  /*9db0*/  IMAD.MOV.U32 R7, RZ, RZ, R17 ;  /* 0x000000ffff077224 */ /* 0x000fc800078e0011 */
[----:B------:R-:W3:Y:S08]  /*9dc0*/  LDC R15, c[0x0][0x144] ;  /* 0x00005100ff0f7b82 */ /* 0x000ef00000000800 */
[----:B------:R-:W4:Y:S08]  /*9dd0*/  LDC R0, c[0x0][0x630] ;  /* 0x00018c00ff007b82 */ /* 0x000f300000000800 */
[----:B------:R-:W2:Y:S01]  /*9de0*/  LDC.64 R12, c[0x0][0x620] ;  /* 0x00018800ff0c7b82 */ /* 0x000ea20000000a00 */
[----:B-1----:R-:W-:-:S04]  /*9df0*/  ISETP.NE.U32.AND P0, PT, R8, RZ, PT ;  /* 0x000000ff0800720c */ /* 0x002fc80003f05070 */
[----:B------:R-:W-:Y:S02]  /*9e00*/  ISETP.NE.AND.EX P0, PT, R9, RZ, PT, P0 ;  /* 0x000000ff0900720c */ /* 0x000fe40003f05300 */
[----:B0-----:R-:W-:-:S05]  /*9e10*/  I2FP.F32.U32 R2, R10 ;  /* 0x0000000a00027245 */ /* 0x001fca0000201000 */
[----:B------:R-:W-:-:S04]  /*9e20*/  FMUL R2, R2, UR4 ;  /* 0x0000000402027c20 */ /* 0x000fc80008400000 */
[----:B------:R0:W1:Y:S02]  /*9e30*/  F2I.U32.TRUNC.NTZ R14, R2 ;  /* 0x00000002000e7305 */ /* 0x000064000020f000 */
[----:B---34-:R-:W-:Y:S05]  /*9e40*/  @!P0 BRA `(.L_x_288) ;  /* 0x0000000000288947 */ /* 0x018fea0003800000 */
[----:B------:R-:W3:Y:S02]  /*9e50*/  LDC R3, c[0x0][0x634] ;  /* 0x00018d00ff037b82 */ /* 0x000ee40000000800 */
[----:B---3--:R-:W-:-:S05]  /*9e60*/  IADD3 R7, P0, R18, R3, RZ ;  /* 0x0000000312077210 */ /* 0x008fca0007f1e0ff */
[----:B------:R-:W-:-:S04]  /*9e70*/  IMAD.X R11, RZ, RZ, R17, P0 ;  /* 0x000000ffff0b7224 */ /* 0x000fc800000e0611 */
[----:B0-----:R-:W-:-:S04]  /*9e80*/  IMAD.WIDE.U32 R2, R11, R8, RZ ;  /* 0x000000080b027225 */ /* 0x001fc800078e00ff */
[----:B------:R-:W-:-:S04]  /*9e90*/  IMAD.WIDE.U32 R4, P0, R7, R9, R2 ;  /* 0x0000000907047225 */ /* 0x000fc80007800002 */
[----:B------:R-:W-:-:S04]  /*9ea0*/  IMAD.WIDE.U32 R2, R7, R8, RZ ;  /* 0x0000000807027225 */ /* 0x000fc800078e00ff */
[----:B------:R-:W-:Y:S01]  /*9eb0*/  IMAD.X R7, RZ, RZ, RZ, P0 ;  /* 0x000000ffff077224 */ /* 0x000fe200000e06ff */
[----:B------:R-:W-:Y:S01]  /*9ec0*/  IADD3 RZ, P0, R3, R4, RZ ;  /* 0x0000000403ff7210 */ /* 0x000fe20007f1e0ff */
[----:B------:R-:W-:-:S04]  /*9ed0*/  IMAD.MOV.U32 R6, RZ, RZ, R5 ;  /* 0x000000ffff067224 */ /* 0x000fc800078e0005 */
[----:B------:R-:W-:-:S08]  /*9ee0*/  IMAD.WIDE.U32.X R6, R11, R9, R6, P0 ;  /* 0x000000090b067225 */ /* 0x000fd000000e0406 */
.L_x_288:
[----:B------:R-:W3:Y:S01]  /*9ef0*/  LDC.64 R26, c[0x0][0x640] ;  /* 0x00019000ff1a7b82 */ /* 0x000ee20000000a00 */
[-C--:B------:R-:W-:Y:S01]  /*9f00*/  SHF.R.U64 R11, R6, R0.reuse, R7 ;  /* 0x00000000060b7219 */ /* 0x080fe20000001207 */
[----:B------:R-:W-:Y:S01]  /*9f10*/  IMAD.MOV.U32 R19, RZ, RZ, R17 ;  /* 0x000000ffff137224 */ /* 0x000fe200078e0011 */
[----:B------:R-:W-:Y:S01]  /*9f20*/  SHF.R.U32.HI R0, RZ, R0, R7 ;  /* 0x00000000ff007219 */ /* 0x000fe20000011607 */
[----:B-1----:R-:W-:Y:S01]  /*9f30*/  IMAD.MOV R14, RZ, RZ, -R14 ;  /* 0x000000ffff0e7224 */ /* 0x002fe200078e0a0e */
[----:B------:R-:W-:Y:S01]  /*9f40*/  IADD3 R5, P0, RZ, -R11, RZ ;  /* 0x8000000bff057210 */ /* 0x000fe20007f1e0ff */
[----:B------:R-:W-:Y:S01]  /*9f50*/  ULDC UR4, c[0x0][0x154] ;  /* 0x0000550000047ab9 */ /* 0x000fe20000000800 */
[----:B------:R-:W-:Y:S01]  /*9f60*/  IMAD.MOV.U32 R7, RZ, RZ, 0x1 ;  /* 0x00000001ff077424 */ /* 0x000fe200078e00ff */
[----:B------:R-:W1:Y:S01]  /*9f70*/  LDC R4, c[0x0][0x618] ;  /* 0x00018600ff047b82 */ /* 0x000e620000000800 */
[----:B------:R-:W-:Y:S02]  /*9f80*/  IMAD R22, R15, R14, R10 ;  /* 0x0000000e0f167224 */ /* 0x000fe400078e020a */
[----:B------:R-:W-:-:S04]  /*9f90*/  IMAD.X R3, RZ, RZ, ~R0, P0 ;  /* 0x000000ffff037224 */ /* 0x000fc800000e0e00 */
[-C--:B--2---:R-:W-:Y:S01]  /*9fa0*/  IMAD R0, R3, R12.reuse, RZ ;  /* 0x0000000c03007224 */ /* 0x084fe200078e02ff */
[----:B------:R-:W2:Y:S01]  /*9fb0*/  LDC R6, c[0x0][0x608] ;  /* 0x00018200ff067b82 */ /* 0x000ea20000000800 */
[----:B0-----:R-:W-:-:S04]  /*9fc0*/  IMAD.WIDE.U32 R2, R5, R12, R18 ;  /* 0x0000000c05027225 */ /* 0x001fc800078e0012 */
[----:B------:R-:W-:Y:S01]  /*9fd0*/  IMAD R5, R5, R13, R0 ;  /* 0x0000000d05057224 */ /* 0x000fe200078e0200 */
[----:B------:R-:W-:Y:S02]  /*9fe0*/  I2FP.F32.U32 R0, R20 ;  /* 0x0000001400007245 */ /* 0x000fe40000201000 */
[----:B------:R-:W0:Y:S01]  /*9ff0*/  LDC R24, c[0x0][0x658] ;  /* 0x00019600ff187b82 */ /* 0x000e220000000800 */
[----:B------:R-:W-:Y:S01]  /*a000*/  IMAD.IADD R3, R3, 0x1, R5 ;  /* 0x0000000103037824 */ /* 0x000fe200078e0205 */
[----:B---3--:R-:W-:Y:S01]  /*a010*/  ISETP.NE.U32.AND P0, PT, R26, RZ, PT ;  /* 0x000000ff1a00720c */ /* 0x008fe20003f05070 */
[----:B------:R-:W-:Y:S01]  /*a020*/  FMUL R0, R0, UR4 ;  /* 0x0000000400007c20 */ /* 0x000fe20008400000 */
[----:B------:R-:W-:Y:S02]  /*a030*/  IMAD.MOV.U32 R5, RZ, RZ, -0x1 ;  /* 0xffffffffff057424 */ /* 0x000fe400078e00ff */
[----:B------:R-:W-:Y:S01]  /*a040*/  ISETP.NE.AND.EX P0, PT, R27, RZ, PT, P0 ;  /* 0x000000ff1b00720c */ /* 0x000fe20003f05300 */
[----:B------:R3:W4:Y:S01]  /*a050*/  F2I.U32.TRUNC.NTZ R12, R0 ;  /* 0x00000000000c7305 */ /* 0x000722000020f000 */
[----:B------:R-:W3:Y:S01]  /*a060*/  LDC R15, c[0x0][0x148] ;  /* 0x00005200ff0f7b82 */ /* 0x000ee20000000800 */
[----:B-1----:R-:W-:-:S02]  /*a070*/  SHF.R.U64 R10, R2, R4, R3 ;  /* 0x00000004020a7219 */ /* 0x002fc40000001203 */
[----:B------:R-:W-:-:S05]  /*a080*/  SHF.R.U32.HI R3, RZ, R4, R3 ;  /* 0x00000004ff037219 */ /* 0x000fca0000011603 */
[----:B------:R-:W1:Y:S01]  /*a090*/  LDC R14, c[0x0][0x600] ;  /* 0x00018000ff0e7b82 */ /* 0x000e620000000800 */
[-CC-:B--2---:R-:W-:Y:S02]  /*a0a0*/  SHF.R.U64 R8, R10, R6.reuse, R3.reuse ;  /* 0x000000060a087219 */ /* 0x184fe40000001203 */
[----:B------:R-:W-:-:S05]  /*a0b0*/  SHF.R.U32.HI R3, RZ, R6, R3 ;  /* 0x00000006ff037219 */ /* 0x000fca0000011603 */
[----:B------:R-:W2:Y:S01]  /*a0c0*/  LDC R21, c[0x0][0x648] ;  /* 0x00019200ff157b82 */ /* 0x000ea20000000800 */
[-CC-:B0-----:R-:W-:Y:S02]  /*a0d0*/  SHF.R.U64 R13, R8, R24.reuse, R3.reuse ;  /* 0x00000018080d7219 */ /* 0x181fe40000001203 */
[-C--:B------:R-:W-:Y:S02]  /*a0e0*/  SHF.L.U32 R5, R5, R24.reuse, RZ ;  /* 0x0000001805057219 */ /* 0x080fe400000006ff */
[-C--:B------:R-:W-:Y:S01]  /*a0f0*/  SHF.R.U32.HI R3, RZ, R24.reuse, R3 ;  /* 0x00000018ff037219 */ /* 0x080fe20000011603 */
[----:B------:R-:W-:Y:S01]  /*a100*/  IMAD.MOV.U32 R2, RZ, RZ, R13 ;  /* 0x000000ffff027224 */ /* 0x000fe200078e000d */
[----:B------:R-:W-:Y:S01]  /*a110*/  SHF.L.U32 R24, R7, R24, RZ ;  /* 0x0000001807187219 */ /* 0x000fe200000006ff */
[----:B------:R-:W0:Y:S01]  /*a120*/  LDC R25, c[0x0][0x638] ;  /* 0x00018e00ff197b82 */ /* 0x000e220000000800 */
[----:B------:R-:W-:-:S07]  /*a130*/  LOP3.LUT R19, RZ, R5, RZ, 0x33, !PT ;  /* 0x00000005ff137212 */ /* 0x000fce00078e33ff */
[----:B------:R-:W0:Y:S01]  /*a140*/  LDC R28, c[0x0][0x610] ;  /* 0x00018400ff1c7b82 */ /* 0x000e220000000800 */
[----:B----4-:R-:W-:Y:S05]  /*a150*/  @!P0 BRA `(.L_x_289) ;  /* 0x0000000000288947 */ /* 0x010fea0003800000 */
[----:B---3--:R-:W3:Y:S02]  /*a160*/  LDC R0, c[0x0][0x64c] ;  /* 0x00019300ff007b82 */ /* 0x008ee40000000800 */
[----:B---3--:R-:W-:-:S05]  /*a170*/  IADD3 R7, P0, R13, R0, RZ ;  /* 0x000000000d077210 */ /* 0x008fca0007f1e0ff */
        /* <DEDUP_REMOVED lines=8> */
.L_x_289:
[----:B------:R-:W4:Y:S01]  /*a200*/  LDC R4, c[0x0][0x65c] ;  /* 0x00019700ff047b82 */ /* 0x000f220000000800 */
[----:B--23--:R-:W-:Y:S01]  /*a210*/  SHF.R.U64 R0, R2, R21, R3 ;  /* 0x0000001502007219 */ /* 0x00cfe20000001203 */
[----:B-1----:R-:W-:Y:S01]  /*a220*/  VIADD R3, R14, 0xffffffff ;  /* 0xffffffff0e037836 */ /* 0x002fe20000000000 */
[----:B------:R-:W-:Y:S01]  /*a230*/  LOP3.LUT R19, R8, R19, RZ, 0xc0, !PT ;  /* 0x0000001308137212 */ /* 0x000fe200078ec0ff */
[----:B------:R-:W-:Y:S02]  /*a240*/  IMAD.MOV R12, RZ, RZ, -R12 ;  /* 0x000000ffff0c7224 */ /* 0x000fe400078e0a0c */
[----:B------:R-:W-:Y:S01]  /*a250*/  IMAD.MOV R2, RZ, RZ, -R0 ;  /* 0x000000ffff027224 */ /* 0x000fe200078e0a00 */
[----:B------:R-:W-:Y:S01]  /*a260*/  LOP3.LUT R3, R10, R3, RZ, 0xc0, !PT ;  /* 0x000000030a037212 */ /* 0x000fe200078ec0ff */
[----:B------:R-:W-:Y:S02]  /*a270*/  IMAD R19, R24, R0, R19 ;  /* 0x0000000018137224 */ /* 0x000fe400078e0213 */
[----:B0-----:R-:W-:-:S04]  /*a280*/  IMAD R0, R2, R25, R13 ;  /* 0x0000001902007224 */ /* 0x001fc800078e020d */
[----:B------:R-:W-:Y:S01]  /*a290*/  IMAD R2, R0, R14, R3 ;  /* 0x0000000e00027224 */ /* 0x000fe200078e0203 */
[----:B----4-:R-:W-:Y:S01]  /*a2a0*/  ISETP.NE.AND P0, PT, R4, 0x1, PT ;  /* 0x000000010400780c */ /* 0x010fe20003f05270 */
[----:B------:R-:W-:-:S05]  /*a2b0*/  IMAD.MOV.U32 R4, RZ, RZ, 0x1 ;  /* 0x00000001ff047424 */ /* 0x000fca00078e00ff */
[----:B------:R-:W-:-:S07]  /*a2c0*/  PRMT R0, R4, 0x7610, R0 ;  /* 0x0000761004007816 */ /* 0x000fce0000000000 */
[----:B------:R-:W-:-:S04]  /*a2d0*/  @P0 IMAD R22, R15, R12, R20 ;  /* 0x0000000c0f160224 */ /* 0x000fc800078e0214 */
[----:B------:R-:W-:-:S05]  /*a2e0*/  IMAD R19, R19, R28, R22 ;  /* 0x0000001c13137224 */ /* 0x000fca00078e0216 */
[----:B------:R-:W-:Y:S02]  /*a2f0*/  SEL R22, R2, R19, !P0 ;  /* 0x0000001302167207 */ /* 0x000fe40004000000 */
[----:B------:R-:W-:Y:S01]  /*a300*/  SEL R19, R19, R2, !P0 ;  /* 0x0000000213137207 */ /* 0x000fe20004000000 */
[----:B------:R-:W-:-:S07]  /*a310*/  IMAD.MOV.U32 R2, RZ, RZ, R11 ;  /* 0x000000ffff027224 */ /* 0x000fce00078e000b */
.L_x_287:
[----:B------:R-:W-:Y:S02]  /*a320*/  LOP3.LUT P0, RZ, R0, 0xff, RZ, 0xc0, !PT ;  /* 0x000000ff00ff7812 */ /* 0x000fe4000780c0ff */
[----:B------:R-:W-:-:S11]  /*a330*/  LOP3.LUT R173, R173, 0x1, RZ, 0x3c, !PT ;  /* 0x00000001adad7812 */ /* 0x000fd600078e3cff */
[----:B------:R-:W-:Y:S05]  /*a340*/  @P0 BRA `(.L_x_290) ;  /* 0xffffff7000300947 */ /* 0x000fea000383ffff */
[----:B------:R-:W-:Y:S05]  /*a350*/  EXIT ;  /* 0x000000000000794d */ /* 0x000fea0003800000 */
.L_x_13:
[----:B------:R-:W-:-:S08]  /*a360*/  ISETP.NE.AND P0, PT, R0, RZ, PT ;  /* 0x000000ff0000720c */ /* 0x000fd00003f05270 */
[----:B0-----:R-:W0:-:S00]  /*a370*/  USETMAXREG.DEALLOC.CTAPOOL 0x28 ;  /* 0x00000028000079c8 */ /* 0x001e0000080e0500 */
[----:B------:R-:W-:Y:S05]  /*a380*/  @P0 EXIT ;  /* 0x000000000000094d */ /* 0x000fea0003800000 */
[----:B0-----:R-:W-:Y:S01]  /*a390*/  LOP3.LUT P0, RZ, R8, 0xff, RZ, 0xc0, !PT ;  /* 0x000000ff08ff7812 */ /* 0x001fe2000780c0ff */
[----:B------:R-:W-:Y:S02]  /*a3a0*/  IMAD.MOV.U32 R0, RZ, RZ, 0x1 ;  /* 0x00000001ff007424 */ /* 0x000fe400078e00ff */
[----:B------:R-:W-:-:S10]  /*a3b0*/  IMAD.MOV.U32 R7, RZ, RZ, RZ ;  /* 0x000000ffff077224 */ /* 0x000fd400078e00ff */
[----:B------:R-:W-:Y:S05]  /*a3c0*/  @!P0 BRA `(.L_x_291) ;  /* 0x0000000c001c8947 */ /* 0x000fea0003800000 */
[----:B------:R-:W-:Y:S01]  /*a3d0*/  LOP3.LUT P0, RZ, R4, 0x1f, RZ, 0xc0, !PT ;  /* 0x0000001f04ff7812 */ /* 0x000fe2000780c0ff */
[----:B------:R-:W-:Y:S01]  /*a3e0*/  ULDC UR5, c[0x0][0x658] ;  /* 0x0001960000057ab9 */ /* 0x000fe20000000800 */
[----:B------:R-:W-:Y:S01]  /*a3f0*/  UMOV UR6, 0xffffffff ;  /* 0xffffffff00067882 */ /* 0x000fe20000000000 */
[----:B------:R-:W-:Y:S01]  /*a400*/  BSSY B0, `(.L_x_291) ;  /* 0x00000c3000007945 */ /* 0x000fe20003800000 */
[----:B------:R-:W-:Y:S01]  /*a410*/  USHF.L.U32 UR6, UR6, UR5, URZ ;  /* 0x0000000506067299 */ /* 0x000fe2000800063f */
[C---:B------:R-:W-:Y:S01]  /*a420*/  ISETP.NE.AND P2, PT, R3.reuse, RZ, PT ;  /* 0x000000ff0300720c */ /* 0x040fe20003f45270 */
[----:B------:R-:W-:Y:S01]  /*a430*/  IMAD.MOV.U32 R8, RZ, RZ, 0x1 ;  /* 0x00000001ff087424 */ /* 0x000fe200078e00ff */
[----:B------:R-:W-:Y:S01]  /*a440*/  ISETP.NE.OR P0, PT, R3, RZ, !P0 ;  /* 0x000000ff0300720c */ /* 0x000fe20004705670 */
[----:B------:R-:W-:Y:S01]  /*a450*/  IMAD.MOV.U32 R0, RZ, RZ, 0x1 ;  /* 0x00000001ff007424 */ /* 0x000fe200078e00ff */
[----:B------:R-:W-:Y:S01]  /*a460*/  LOP3.LUT R6, R16, 0x2, RZ, 0xfc, !PT ;  /* 0x0000000210067812 */ /* 0x000fe200078efcff */
[----:B------:R-:W-:Y:S01]  /*a470*/  IMAD.MOV.U32 R7, RZ, RZ, RZ ;  /* 0x000000ffff077224 */ /* 0x000fe200078e00ff */
[----:B------:R-:W-:Y:S01]  /*a480*/  ULDC UR4, c[0x0][0x600] ;  /* 0x0001800000047ab9 */ /* 0x000fe20000000800 */
[----:B------:R-:W-:Y:S01]  /*a490*/  UMOV UR7, 0x1 ;  /* 0x0000000100077882 */ /* 0x000fe20000000000 */
[----:B------:R-:W-:-:S02]  /*a4a0*/  UIADD3 UR19, UR40, 0x1, URZ ;  /* 0x0000000128137890 */ /* 0x000fc4000fffe03f */
[----:B------:R-:W-:Y:S02]  /*a4b0*/  UIADD3 UR15, UR4, -0x1, URZ ;  /* 0xffffffff040f7890 */ /* 0x000fe4000fffe03f */
[----:B------:R-:W-:Y:S02]  /*a4c0*/  USHF.L.U32 UR17, UR7, UR5, URZ ;  /* 0x0000000507117299 */ /* 0x000fe4000800063f */
[----:B------:R-:W-:Y:S01]  /*a4d0*/  ULOP3.LUT UR16, URZ, UR6, URZ, 0x33, !UPT ;  /* 0x000000063f107292 */ /* 0x000fe2000f8e333f */
[----:B------:R-:W-:-:S11]  /*a4e0*/  ULDC.64 UR20, c[0x0][0x198] ;  /* 0x0000660000147ab9 */ /* 0x000fd60000000a00 */
.L_x_303:
[----:B------:R-:W-:-:S03]  /*a4f0*/  UMOV UR4, 0xffffffff ;  /* 0xffffffff00047882 */ /* 0x000fc60000000000 */
[----:B------:R-:W-:Y:S05]  /*a500*/  BRA.DIV UR4, `(.L_x_292) ;  /* 0x0000000e04bc7947 */ /* 0x000fea000b800000 */
[----:B------:R-:W-:-:S13]  /*a510*/  ELECT P6, URZ, PT ;  /* 0x00000000003f782f */ /* 0x000fda00038c0000 */
.L_x_315:
[----:B------:R-:W0:Y:S01]  /*a520*/  LDC R3, c[0x0][0x28c] ;  /* 0x0000a300ff037b82 */ /* 0x000e220000000800 */
[----:B------:R-:W-:Y:S01]  /*a530*/  BSSY B1, `(.L_x_293) ;  /* 0x0000037000017945 */ /* 0x000fe20003800000 */
[----:B0-----:R-:W-:-:S13]  /*a540*/  ISETP.LT.OR P6, PT, R3, 0x1, !P6 ;  /* 0x000000010300780c */ /* 0x001fda00077c1670 */
[----:B------:R-:W-:Y:S05]  /*a550*/  @P6 BRA `(.L_x_294) ;  /* 0x0000000000d06947 */ /* 0x000fea0003800000 */
[----:B------:R-:W-:Y:S02]  /*a560*/  IMAD.SHL.U32 R22, R22, 0x100, RZ ;  /* 0x0000010016167824 */ /* 0x000fe400078e00ff */
[----:B------:R-:W-:Y:S02]  /*a570*/  IMAD.SHL.U32 R19, R19, 0x40, RZ ;  /* 0x0000004013137824 */ /* 0x000fe400078e00ff */
[----:B------:R-:W-:Y:S02]  /*a580*/  IMAD.MOV.U32 R12, RZ, RZ, RZ ;  /* 0x000000ffff0c7224 */ /* 0x000fe400078e00ff */
[----:B------:R-:W-:Y:S02]  /*a590*/  IMAD.U32 R13, RZ, RZ, UR19 ;  /* 0x00000013ff0d7e24 */ /* 0x000fe4000f8e00ff */
[----:B------:R-:W-:Y:S02]  /*a5a0*/  IMAD.MOV.U32 R3, RZ, RZ, R0 ;  /* 0x000000ffff037224 */ /* 0x000fe400078e0000 */
[----:B------:R-:W-:-:S07]  /*a5b0*/  IMAD.MOV.U32 R4, RZ, RZ, R7 ;  /* 0x000000ffff047224 */ /* 0x000fce00078e0007 */
.L_x_298:
[----:B------:R-:W0:Y:S01]  /*a5c0*/  S2R R10, SR_CgaCtaId ;  /* 0x00000000000a7919 */ /* 0x000e220000008800 */
[----:B------:R-:W-:Y:S01]  /*a5d0*/  MOV R5, 0x400 ;  /* 0x0000040000057802 */ /* 0x000fe20000000f00 */
[----:B------:R-:W1:Y:S03]  /*a5e0*/  @!P2 LDC R9, c[0x0][0x500] ;  /* 0x00014000ff09ab82 */ /* 0x000e660000000800 */
[----:B0-----:R-:W-:Y:S02]  /*a5f0*/  LEA R11, R10, R5, 0x18 ;  /* 0x000000050a0b7211 */ /* 0x001fe400078ec0ff */
[----:B------:R-:W-:-:S03]  /*a600*/  SHF.L.U32 R5, R3, 0x1f, RZ ;  /* 0x0000001f03057819 */ /* 0x000fc600000006ff */
[----:B------:R-:W-:-:S04]  /*a610*/  IMAD R10, R4, 0x8, R11 ;  /* 0x00000008040a7824 */ /* 0x000fc800078e020b */
[----:B------:R-:W0:Y:S02]  /*a620*/  SYNCS.PHASECHK.TRANS64.TRYWAIT P1, [R10+URZ+0x18], R5 ;  /* 0x000018050a0075a7 */ /* 0x000e24000802017f */
[----:B01----:R-:W-:Y:S05]  /*a630*/  @!P1 BRA `(.L_x_295) ;  /* 0x0000000c00909947 */ /* 0x003fea0003800000 */
.L_x_316:
[----:B0-----:R-:W-:Y:S01]  /*a640*/  PRMT R5, R6, 0x9910, RZ ;  /* 0x0000991006057816 */ /* 0x001fe200000000ff */
[----:B------:R0:W-:Y:S03]  /*a650*/  @!P2 SYNCS.ARRIVE.TRANS64 RZ, [R10+URZ], R9 ;  /* 0x000000090affa9a7 */ /* 0x0001e6000800003f */
[----:B------:R-:W-:-:S13]  /*a660*/  ISETP.NE.AND P1, PT, R5, 0x2, PT ;  /* 0x000000020500780c */ /* 0x000fda0003f25270 */
[----:B0-----:R-:W-:Y:S05]  /*a670*/  @P1 BRA `(.L_x_296) ;  /* 0x0000000000041947 */ /* 0x001fea0003800000 */
[----:B------:R-:W-:Y:S01]  /*a680*/  BPT.TRAP 0x1 ;  /* 0x000000040000795c */ /* 0x000fe20000300000 */
.L_x_296:
[----:B------:R-:W-:Y:S05]  /*a690*/  @P0 BRA `(.L_x_297) ;  /* 0x0000000000040947 */ /* 0x000fea0003800000 */
[----:B------:R-:W-:Y:S01]  /*a6a0*/  BPT.TRAP 0x1 ;  /* 0x000000040000795c */ /* 0x000fe20000300000 */
.L_x_297:
[--C-:B------:R-:W-:Y:S01]  /*a6b0*/  IMAD R5, R4, 0x2000, R11.reuse ;  /* 0x0000200004057824 */ /* 0x100fe200078e020b */
[----:B------:R-:W-:Y:S01]  /*a6c0*/  R2UR UR9, R10 ;  /* 0x000000000a0972ca */ /* 0x000fe200000e0000 */
[C---:B------:R-:W-:Y:S01]  /*a6d0*/  IMAD R11, R4.reuse, 0x8000, R11 ;  /* 0x00008000040b7824 */ /* 0x040fe200078e020b */
[----:B------:R-:W-:Y:S01]  /*a6e0*/  UIADD3 UR4, UP0, UR20, 0xf0, URZ ;  /* 0x000000f014047890 */ /* 0x000fe2000ff1e03f */
[----:B------:R-:W-:Y:S01]  /*a6f0*/  VIADD R13, R13, 0xffffffff ;  /* 0xffffffff0d0d7836 */ /* 0x000fe20000000000 */
[----:B------:R-:W-:Y:S01]  /*a700*/  R2UR UR5, R5 ;  /* 0x00000000050572ca */ /* 0x000fe200000e0000 */
[----:B------:R-:W-:Y:S01]  /*a710*/  UIADD3 UR22, UP1, UR20, 0x1f0, URZ ;  /* 0x000001f014167890 */ /* 0x000fe2000ff3e03f */
[----:B------:R-:W-:Y:S01]  /*a720*/  R2UR UR8, R11 ;  /* 0x000000000b0872ca */ /* 0x000fe200000e0000 */
[----:B------:R-:W-:Y:S01]  /*a730*/  VIADD R4, R4, 0x1 ;  /* 0x0000000104047836 */ /* 0x000fe20000000000 */
[----:B------:R-:W-:Y:S01]  /*a740*/  R2UR UR11, R19 ;  /* 0x00000000130b72ca */ /* 0x000fe200000e0000 */
[----:B------:R-:W-:Y:S01]  /*a750*/  UIADD3.X UR23, URZ, UR21, URZ, UP1, !UPT ;  /* 0x000000153f177290 */ /* 0x000fe20008ffe43f */
[----:B------:R-:W-:Y:S01]  /*a760*/  R2UR UR10, R12 ;  /* 0x000000000c0a72ca */ /* 0x000fe200000e0000 */
[----:B------:R-:W-:Y:S01]  /*a770*/  UMOV UR6, 0x0 ;  /* 0x0000000000067882 */ /* 0x000fe20000000000 */
[----:B------:R-:W-:Y:S01]  /*a780*/  R2UR UR12, R2 ;  /* 0x00000000020c72ca */ /* 0x000fe200000e0000 */
[----:B------:R-:W-:Y:S01]  /*a790*/  UMOV UR7, 0x10000000 ;  /* 0x1000000000077882 */ /* 0x000fe20000000000 */
[----:B------:R-:W-:Y:S01]  /*a7a0*/  R2UR UR18, R22 ;  /* 0x00000000161272ca */ /* 0x000fe200000e0000 */
[----:B------:R-:W-:Y:S01]  /*a7b0*/  VIADD R12, R12, 0x40 ;  /* 0x000000400c0c7836 */ /* 0x000fe20000000000 */
[----:B------:R-:W-:Y:S01]  /*a7c0*/  ISETP.GT.AND P3, PT, R13, 0x1, PT ;  /* 0x000000010d00780c */ /* 0x000fe20003f64270 */
[----:B------:R-:W-:Y:S01]  /*a7d0*/  UIADD3 UR13, UR5, 0x100, URZ ;  /* 0x00000100050d7890 */ /* 0x000fe2000fffe03f */
[----:B------:R-:W-:Y:S01]  /*a7e0*/  ISETP.NE.AND P1, PT, R4, 0x3, PT ;  /* 0x000000030400780c */ /* 0x000fe20003f25270 */
[----:B------:R-:W-:-:S02]  /*a7f0*/  UIADD3.X UR5, URZ, UR21, URZ, UP0, !UPT ;  /* 0x000000153f057290 */ /* 0x000fc400087fe43f */
[----:B------:R-:W-:Y:S01]  /*a800*/  UIADD3 UR14, UR8, 0x6100, URZ ;  /* 0x00006100080e7890 */ /* 0x000fe2000fffe03f */
[----:B------:R-:W-:Y:S02]  /*a810*/  SEL R10, RZ, 0x1, P1 ;  /* 0x00000001ff0a7807 */ /* 0x000fe40000800000 */
[----:B------:R-:W-:Y:S01]  /*a820*/  UMOV UR8, UR13 ;  /* 0x0000000d00087c82 */ /* 0x000fe20008000000 */
[----:B------:R-:W-:Y:S02]  /*a830*/  SEL R4, R4, RZ, P1 ;  /* 0x000000ff04047207 */ /* 0x000fe40000800000 */
[----:B------:R-:W-:Y:S01]  /*a840*/  LOP3.LUT R3, R3, R10, RZ, 0x3c, !PT ;  /* 0x0000000a03037212 */ /* 0x000fe200078e3cff */
[----:B------:R0:W-:Y:S02]  /*a850*/  UTMALDG.3D [UR8], [UR4], desc[UR6] ;  /* 0x00000608040075b4 */ /* 0x0001e40008011000 */
[----:B0-----:R-:W-:Y:S01]  /*a860*/  UMOV UR8, UR14 ;  /* 0x0000000e00087c82 */ /* 0x001fe20008000000 */
[----:B------:R-:W-:-:S02]  /*a870*/  UMOV UR11, UR18 ;  /* 0x00000012000b7c82 */ /* 0x000fc40008000000 */
[----:B------:R0:W-:Y:S02]  /*a880*/  UTMALDG.3D [UR8], [UR22], desc[UR6] ;  /* 0x00000608160075b4 */ /* 0x0001e40008011000 */
[----:B0-----:R-:W-:Y:S05]  /*a890*/  @P3 BRA `(.L_x_298) ;  /* 0xfffffffc00483947 */ /* 0x001fea000383ffff */
.L_x_294:
[----:B------:R-:W-:Y:S05]  /*a8a0*/  BSYNC B1 ;  /* 0x0000000000017941 */ /* 0x000fea0003800000 */
.L_x_293:
[----:B------:R-:W2:Y:S01]  /*a8b0*/  LDL.64 R10, [R1] ;  /* 0x00000000010a7983 */ /* 0x000ea20000100a00 */
[----:B------:R-:W-:Y:S01]  /*a8c0*/  LOP3.LUT P4, RZ, R8, 0xff, RZ, 0xc0, !PT ;  /* 0x000000ff08ff7812 */ /* 0x000fe2000788c0ff */
[----:B------:R-:W-:Y:S01]  /*a8d0*/  VIADD R4, R7, UR40 ;  /* 0x0000002807047c36 */ /* 0x000fe20008000000 */
[----:B------:R-:W-:Y:S01]  /*a8e0*/  ULDC.64 UR4, c[0x0][0x650] ;  /* 0x0001940000047ab9 */ /* 0x000fe20000000a00 */
[----:B------:R-:W-:Y:S01]  /*a8f0*/  IMAD.U32 R7, RZ, RZ, UR40 ;  /* 0x00000028ff077e24 */ /* 0x000fe2000f8e00ff */
[----:B------:R-:W-:Y:S01]  /*a900*/  UISETP.GE.U32.AND UP0, UPT, UR40, 0x3, UPT ;  /* 0x000000032800788c */ /* 0x000fe2000bf06070 */
[----:B------:R-:W-:Y:S01]  /*a910*/  BSSY B1, `(.L_x_299) ;  /* 0x000006f000017945 */ /* 0x000fe20003800000 */
[----:B------:R-:W-:Y:S01]  /*a920*/  ISETP.GT.U32.AND P1, PT, R4, 0x2, PT ;  /* 0x000000020400780c */ /* 0x000fe20003f24070 */
[----:B------:R-:W-:Y:S01]  /*a930*/  IMAD.MOV.U32 R19, RZ, RZ, -0x1 ;  /* 0xffffffffff137424 */ /* 0x000fe200078e00ff */
[----:B------:R-:W-:Y:S01]  /*a940*/  PRMT R8, RZ, 0x7610, R8 ;  /* 0x00007610ff087816 */ /* 0x000fe20000000008 */
[----:B------:R-:W-:Y:S01]  /*a950*/  IMAD.MOV.U32 R22, RZ, RZ, -0x1 ;  /* 0xffffffffff167424 */ /* 0x000fe200078e00ff */
[----:B------:R-:W-:-:S02]  /*a960*/  ISETP.LT.U32.AND P1, PT, R7, 0x3, P1 ;  /* 0x000000030700780c */ /* 0x000fc40000f21070 */
[----:B------:R-:W-:Y:S01]  /*a970*/  PLOP3.LUT P3, PT, PT, PT, UP0, 0x80, 0x0 ;  /* 0x000000000000781c */ /* 0x000fe20003f6f008 */
[----:B------:R-:W0:Y:S01]  /*a980*/  @P4 S2R R3, SR_CgaCtaId ;  /* 0x0000000000034919 */ /* 0x000e220000008800 */
[----:B------:R-:W-:-:S04]  /*a990*/  @P4 MOV R2, 0x400 ;  /* 0x0000040000024802 */ /* 0x000fc80000000f00 */
[----:B0-----:R-:W-:Y:S01]  /*a9a0*/  @P4 LEA R5, R3, R2, 0x18 ;  /* 0x0000000203054211 */ /* 0x001fe200078ec0ff */
[----:B------:R-:W-:-:S03]  /*a9b0*/  IMAD.WIDE.U32 R2, R4, -0x55555555, RZ ;  /* 0xaaaaaaab04027825 */ /* 0x000fc600078e00ff */
[----:B------:R0:W-:Y:S01]  /*a9c0*/  @P4 SYNCS.ARRIVE.TRANS64.A1T0 RZ, [R5+URZ+0x68], RZ ;  /* 0x000068ff05ff49a7 */ /* 0x0001e2000810003f */
[----:B------:R-:W-:Y:S01]  /*a9d0*/  IMAD.MOV.U32 R2, RZ, RZ, -0x1 ;  /* 0xffffffffff027424 */ /* 0x000fe200078e00ff */
[----:B0-----:R-:W-:Y:S02]  /*a9e0*/  SHF.R.U32.HI R5, RZ, 0x1, R3 ;  /* 0x00000001ff057819 */ /* 0x001fe40000011603 */
[----:B------:R-:W-:-:S03]  /*a9f0*/  SEL R3, RZ, 0x1, !P1 ;  /* 0x00000001ff037807 */ /* 0x000fc60004800000 */
[----:B------:R-:W-:Y:S01]  /*aa00*/  IMAD R7, R5, -0x3, R4 ;  /* 0xfffffffd05077824 */ /* 0x000fe200078e0204 */
[----:B------:R-:W-:Y:S02]  /*aa10*/  LOP3.LUT R0, R0, R3, RZ, 0x3c, !PT ;  /* 0x0000000300007212 */ /* 0x000fe400078e3cff */
[----:B------:R-:W-:Y:S02]  /*aa20*/  PRMT R3, RZ, 0x7610, R3 ;  /* 0x00007610ff037816 */ /* 0x000fe40000000003 */
[----:B------:R-:W-:Y:S02]  /*aa30*/  @P3 LOP3.LUT R0, R0, 0x1, R5, 0x78, !PT ;  /* 0x0000000100003812 */ /* 0x000fe400078e7805 */
[----:B--2---:R-:W-:-:S04]  /*aa40*/  IADD3 R18, P4, R18, R10, RZ ;  /* 0x0000000a12127210 */ /* 0x004fc80007f9e0ff */
[----:B------:R-:W-:Y:S01]  /*aa50*/  ISETP.GE.U32.AND P1, PT, R18, UR4, PT ;  /* 0x0000000412007c0c */ /* 0x000fe2000bf26070 */
[----:B------:R-:W-:-:S05]  /*aa60*/  IMAD.X R17, R17, 0x1, R23, P4 ;  /* 0x0000000111117824 */ /* 0x000fca00020e0617 */
[----:B------:R-:W-:-:S13]  /*aa70*/  ISETP.GE.U32.AND.EX P1, PT, R17, UR5, PT, P1 ;  /* 0x0000000511007c0c */ /* 0x000fda000bf26110 */
[----:B------:R-:W-:Y:S05]  /*aa80*/  @P1 BRA `(.L_x_300) ;  /* 0x00000004005c1947 */ /* 0x000fea0003800000 */
[----:B------:R-:W0:Y:S01]  /*aa90*/  S2R R11, SR_CTAID.X ;  /* 0x00000000000b7919 */ /* 0x000e220000002500 */
[----:B------:R-:W-:Y:S01]  /*aaa0*/  ULDC.64 UR4, c[0x0][0x628] ;  /* 0x00018a0000047ab9 */ /* 0x000fe20000000a00 */
[----:B------:R-:W1:Y:S01]  /*aab0*/  LDC R12, c[0x0][0x144] ;  /* 0x00005100ff0c7b82 */ /* 0x000e620000000800 */
[----:B------:R-:W-:Y:S01]  /*aac0*/  ISETP.NE.U32.AND P1, PT, RZ, UR4, PT ;  /* 0x00000004ff007c0c */ /* 0x000fe2000bf25070 */
[----:B------:R-:W2:Y:S01]  /*aad0*/  S2R R9, SR_CTAID.Y ;  /* 0x0000000000097919 */ /* 0x000ea20000002600 */
[----:B------:R-:W-:Y:S01]  /*aae0*/  ULDC UR6, c[0x0][0x150] ;  /* 0x0000540000067ab9 */ /* 0x000fe20000000800 */
[----:B------:R-:W-:Y:S01]  /*aaf0*/  ULDC UR7, c[0x0][0x630] ;  /* 0x00018c0000077ab9 */ /* 0x000fe20000000800 */
[----:B------:R-:W-:Y:S01]  /*ab00*/  ISETP.NE.AND.EX P1, PT, RZ, UR5, PT, P1 ;  /* 0x00000005ff007c0c */ /* 0x000fe2000bf25310 */
[----:B------:R-:W-:Y:S01]  /*ab10*/  IMAD.MOV.U32 R2, RZ, RZ, R18 ;  /* 0x000000ffff027224 */ /* 0x000fe200078e0012 */
[----:B0-----:R-:W-:-:S05]  /*ab20*/  I2FP.F32.U32 R3, R11 ;  /* 0x0000000b00037245 */ /* 0x001fca0000201000 */
[----:B------:R-:W-:Y:S01]  /*ab30*/  FMUL R14, R3, UR6 ;  /* 0x00000006030e7c20 */ /* 0x000fe20008400000 */
[----:B------:R-:W-:-:S05]  /*ab40*/  IMAD.MOV.U32 R3, RZ, RZ, R17 ;  /* 0x000000ffff037224 */ /* 0x000fca00078e0011 */
[----:B--2---:R-:W-:Y:S05]  /*ab50*/  @!P1 BRA `(.L_x_301) ;  /* 0x0000000000289947 */ /* 0x004fea0003800000 */
[----:B------:R-:W-:Y:S02]  /*ab60*/  ULDC UR6, c[0x0][0x634] ;  /* 0x00018d0000067ab9 */ /* 0x000fe40000000800 */
[----:B------:R-:W-:-:S05]  /*ab70*/  IADD3 R3, P1, R18, UR6, RZ ;  /* 0x0000000612037c10 */ /* 0x000fca000ff3e0ff */
[----:B------:R-:W-:-:S04]  /*ab80*/  IMAD.X R13, RZ, RZ, R17, P1 ;  /* 0x000000ffff0d7224 */ /* 0x000fc800008e0611 */
[----:B------:R-:W-:-:S04]  /*ab90*/  IMAD.WIDE.U32 R4, R13, UR4, RZ ;  /* 0x000000040d047c25 */ /* 0x000fc8000f8e00ff */
[----:B------:R-:W-:-:S04]  /*aba0*/  IMAD.WIDE.U32 R4, P1, R3, UR5, R4 ;  /* 0x0000000503047c25 */ /* 0x000fc8000f820004 */
[----:B------:R-:W-:-:S04]  /*abb0*/  IMAD.WIDE.U32 R2, R3, UR4, RZ ;  /* 0x0000000403027c25 */ /* 0x000fc8000f8e00ff */
[----:B------:R-:W-:Y:S01]  /*abc0*/  IMAD.MOV.U32 R2, RZ, RZ, R5 ;  /* 0x000000ffff027224 */ /* 0x000fe200078e0005 */
[----:B------:R-:W-:Y:S01]  /*abd0*/  IADD3 RZ, P3, R3, R4, RZ ;  /* 0x0000000403ff7210 */ /* 0x000fe20007f7e0ff */
[----:B------:R-:W-:-:S04]  /*abe0*/  IMAD.X R3, RZ, RZ, RZ, P1 ;  /* 0x000000ffff037224 */ /* 0x000fc800008e06ff */
[----:B------:R-:W-:-:S08]  /*abf0*/  IMAD.WIDE.U32.X R2, R13, UR5, R2, P3 ;  /* 0x000000050d027c25 */ /* 0x000fd000098e0402 */
.L_x_301:
[--C-:B------:R-:W-:Y:S01]  /*ac00*/  SHF.R.U64 R10, R2, UR7, R3.reuse ;  /* 0x00000007020a7c19 */ /* 0x100fe20008001203 */
[----:B------:R-:W0:Y:S01]  /*ac10*/  F2I.U32.TRUNC.NTZ R14, R14 ;  /* 0x0000000e000e7305 */ /* 0x000e22000020f000 */
[----:B------:R-:W-:Y:S01]  /*ac20*/  SHF.R.U32.HI R2, RZ, UR7, R3 ;  /* 0x00000007ff027c19 */ /* 0x000fe20008011603 */
[----:B------:R-:W-:Y:S01]  /*ac30*/  ULDC.64 UR4, c[0x0][0x620] ;  /* 0x0001880000047ab9 */ /* 0x000fe20000000a00 */
[----:B------:R-:W-:Y:S01]  /*ac40*/  IADD3 R5, P1, RZ, -R10, RZ ;  /* 0x8000000aff057210 */ /* 0x000fe20007f3e0ff */
[----:B------:R-:W-:Y:S01]  /*ac50*/  IMAD.MOV.U32 R3, RZ, RZ, R17 ;  /* 0x000000ffff037224 */ /* 0x000fe200078e0011 */
[----:B------:R-:W-:-:S03]  /*ac60*/  ULDC.64 UR6, c[0x0][0x640] ;  /* 0x0001900000067ab9 */ /* 0x000fc60000000a00 */
[----:B------:R-:W-:Y:S01]  /*ac70*/  IMAD.X R2, RZ, RZ, ~R2, P1 ;  /* 0x000000ffff027224 */ /* 0x000fe200008e0e02 */
[----:B------:R-:W-:-:S03]  /*ac80*/  ISETP.NE.U32.AND P1, PT, RZ, UR6, PT ;  /* 0x00000006ff007c0c */ /* 0x000fc6000bf25070 */
[----:B------:R-:W-:Y:S01]  /*ac90*/  IMAD R4, R2, UR4, RZ ;  /* 0x0000000402047c24 */ /* 0x000fe2000f8e02ff */
[----:B------:R-:W-:Y:S01]  /*aca0*/  ISETP.NE.AND.EX P1, PT, RZ, UR7, PT, P1 ;  /* 0x00000007ff007c0c */ /* 0x000fe2000bf25310 */
[----:B------:R-:W-:-:S04]  /*acb0*/  IMAD.MOV.U32 R2, RZ, RZ, R18 ;  /* 0x000000ffff027224 */ /* 0x000fc800078e0012 */
[----:B------:R-:W-:Y:S01]  /*acc0*/  IMAD.WIDE.U32 R2, R5, UR4, R2 ;  /* 0x0000000405027c25 */ /* 0x000fe2000f8e0002 */
[----:B------:R-:W-:-:S03]  /*acd0*/  ULDC UR4, c[0x0][0x618] ;  /* 0x0001860000047ab9 */ /* 0x000fc60000000800 */
[----:B------:R-:W-:Y:S01]  /*ace0*/  IMAD R5, R5, UR5, R4 ;  /* 0x0000000505057c24 */ /* 0x000fe2000f8e0204 */
[----:B------:R-:W-:Y:S01]  /*acf0*/  ULDC UR5, c[0x0][0x154] ;  /* 0x0000550000057ab9 */ /* 0x000fe20000000800 */
[----:B0-----:R-:W-:Y:S02]  /*ad00*/  IMAD.MOV R4, RZ, RZ, -R14 ;  /* 0x000000ffff047224 */ /* 0x001fe400078e0a0e */
[----:B------:R-:W0:Y:S01]  /*ad10*/  LDC R14, c[0x0][0x148] ;  /* 0x00005200ff0e7b82 */ /* 0x000e220000000800 */
[----:B------:R-:W-:Y:S02]  /*ad20*/  IMAD.IADD R3, R3, 0x1, R5 ;  /* 0x0000000103037824 */ /* 0x000fe400078e0205 */
[----:B-1----:R-:W-:Y:S01]  /*ad30*/  IMAD R11, R12, R4, R11 ;  /* 0x000000040c0b7224 */ /* 0x002fe200078e020b */
[----:B------:R-:W-:Y:S02]  /*ad40*/  I2FP.F32.U32 R4, R9 ;  /* 0x0000000900047245 */ /* 0x000fe40000201000 */
[----:B------:R-:W-:-:S02]  /*ad50*/  SHF.R.U64 R12, R2, UR4, R3 ;  /* 0x00000004020c7c19 */ /* 0x000fc40008001203 */
[----:B------:R-:W-:Y:S01]  /*ad60*/  SHF.R.U32.HI R3, RZ, UR4, R3 ;  /* 0x00000004ff037c19 */ /* 0x000fe20008011603 */
[----:B------:R-:W-:Y:S01]  /*ad70*/  FMUL R4, R4, UR5 ;  /* 0x0000000504047c20 */ /* 0x000fe20008400000 */
[----:B------:R-:W-:Y:S02]  /*ad80*/  ULDC UR4, c[0x0][0x608] ;  /* 0x0001820000047ab9 */ /* 0x000fe40000000800 */
[--C-:B------:R-:W-:Y:S01]  /*ad90*/  SHF.R.U64 R15, R12, UR4, R3.reuse ;  /* 0x000000040c0f7c19 */ /* 0x100fe20008001203 */
[----:B------:R1:W2:Y:S01]  /*ada0*/  F2I.U32.TRUNC.NTZ R20, R4 ;  /* 0x0000000400147305 */ /* 0x0002a2000020f000 */
[----:B------:R-:W-:Y:S01]  /*adb0*/  SHF.R.U32.HI R2, RZ, UR4, R3 ;  /* 0x00000004ff027c19 */ /* 0x000fe20008011603 */
[----:B------:R-:W-:-:S03]  /*adc0*/  ULDC UR4, c[0x0][0x658] ;  /* 0x0001960000047ab9 */ /* 0x000fc60000000800 */
[--C-:B------:R-:W-:Y:S02]  /*add0*/  SHF.R.U64 R13, R15, UR4, R2.reuse ;  /* 0x000000040f0d7c19 */ /* 0x100fe40008001202 */
[----:B------:R-:W-:-:S03]  /*ade0*/  SHF.R.U32.HI R19, RZ, UR4, R2 ;  /* 0x00000004ff137c19 */ /* 0x000fc60008011602 */
[----:B------:R-:W-:Y:S02]  /*adf0*/  IMAD.MOV.U32 R2, RZ, RZ, R13 ;  /* 0x000000ffff027224 */ /* 0x000fe400078e000d */
[----:B------:R-:W-:Y:S01]  /*ae00*/  IMAD.MOV.U32 R3, RZ, RZ, R19 ;  /* 0x000000ffff037224 */ /* 0x000fe200078e0013 */
[----:B-1----:R-:W-:Y:S06]  /*ae10*/  @!P1 BRA `(.L_x_302) ;  /* 0x0000000000289947 */ /* 0x002fec0003800000 */
        /* <DEDUP_REMOVED lines=10> */
.L_x_302:
[----:B------:R-:W1:Y:S01]  /*aec0*/  LDC R4, c[0x0][0x65c] ;  /* 0x00019700ff047b82 */ /* 0x000e620000000800 */
[----:B------:R-:W-:Y:S01]  /*aed0*/  ULDC UR4, c[0x0][0x648] ;  /* 0x0001920000047ab9 */ /* 0x000fe20000000800 */
[----:B------:R-:W-:Y:S01]  /*aee0*/  LOP3.LUT R15, R15, UR16, RZ, 0xc0, !PT ;  /* 0x000000100f0f7c12 */ /* 0x000fe2000f8ec0ff */
[----:B--2---:R-:W-:Y:S01]  /*aef0*/  IMAD.MOV R20, RZ, RZ, -R20 ;  /* 0x000000ffff147224 */ /* 0x004fe200078e0a14 */
[----:B------:R-:W-:Y:S01]  /*af00*/  SHF.R.U64 R2, R2, UR4, R3 ;  /* 0x0000000402027c19 */ /* 0x000fe20008001203 */
[----:B------:R-:W-:Y:S01]  /*af10*/  ULDC UR4, c[0x0][0x638] ;  /* 0x00018e0000047ab9 */ /* 0x000fe20000000800 */
[----:B------:R-:W-:Y:S01]  /*af20*/  LOP3.LUT R12, R12, UR15, RZ, 0xc0, !PT ;  /* 0x0000000f0c0c7c12 */ /* 0x000fe2000f8ec0ff */
[----:B------:R-:W-:Y:S01]  /*af30*/  ULDC UR5, c[0x0][0x610] ;  /* 0x0001840000057ab9 */ /* 0x000fe20000000800 */
[----:B------:R-:W-:Y:S01]  /*af40*/  IMAD.MOV.U32 R3, RZ, RZ, 0x1 ;  /* 0x00000001ff037424 */ /* 0x000fe200078e00ff */
[----:B-1----:R-:W-:Y:S01]  /*af50*/  ISETP.NE.AND P1, PT, R4, 0x1, PT ;  /* 0x000000010400780c */ /* 0x002fe20003f25270 */
[----:B------:R-:W-:-:S02]  /*af60*/  IMAD.MOV R4, RZ, RZ, -R2 ;  /* 0x000000ffff047224 */ /* 0x000fc400078e0a02 */
[----:B------:R-:W-:Y:S02]  /*af70*/  IMAD R2, R2, UR17, R15 ;  /* 0x0000001102027c24 */ /* 0x000fe4000f8e020f */
[----:B------:R-:W-:Y:S01]  /*af80*/  IMAD R13, R4, UR4, R13 ;  /* 0x00000004040d7c24 */ /* 0x000fe2000f8e020d */
[----:B------:R-:W-:-:S07]  /*af90*/  ULDC UR4, c[0x0][0x600] ;  /* 0x0001800000047ab9 */ /* 0x000fce0000000800 */
[----:B0-----:R-:W-:-:S04]  /*afa0*/  @P1 IMAD R11, R14, R20, R9 ;  /* 0x000000140e0b1224 */ /* 0x001fc800078e0209 */
[----:B------:R-:W-:Y:S02]  /*afb0*/  IMAD R11, R2, UR5, R11 ;  /* 0x00000005020b7c24 */ /* 0x000fe4000f8e020b */
[----:B------:R-:W-:-:S05]  /*afc0*/  IMAD R2, R13, UR4, R12 ;  /* 0x000000040d027c24 */ /* 0x000fca000f8e020c */
[----:B------:R-:W-:Y:S02]  /*afd0*/  SEL R22, R2, R11, !P1 ;  /* 0x0000000b02167207 */ /* 0x000fe40004800000 */
[----:B------:R-:W-:Y:S01]  /*afe0*/  SEL R19, R11, R2, !P1 ;  /* 0x000000020b137207 */ /* 0x000fe20004800000 */
[----:B------:R-:W-:-:S07]  /*aff0*/  IMAD.MOV.U32 R2, RZ, RZ, R10 ;  /* 0x000000ffff027224 */ /* 0x000fce00078e000a */
.L_x_300:
[----:B------:R-:W-:Y:S05]  /*b000*/  BSYNC B1 ;  /* 0x0000000000017941 */ /* 0x000fea0003800000 */
.L_x_299:
[----:B------:R-:W-:-:S13]  /*b010*/  LOP3.LUT P1, RZ, R3, 0xff, RZ, 0xc0, !PT ;  /* 0x000000ff03ff7812 */ /* 0x000fda000782c0ff */
[----:B------:R-:W-:Y:S05]  /*b020*/  @P1 BRA `(.L_x_303) ;  /* 0xfffffff400301947 */ /* 0x000fea000383ffff */
[----:B------:R-:W-:Y:S05]  /*b030*/  BSYNC B0 ;  /* 0x0000000000007941 */ /* 0x000fea0003800000 */
.L_x_291:
[----:B------:R-:W-:-:S03]  /*b040*/  UMOV UR4, 0xffffffff ;  /* 0xffffffff00047882 */ /* 0x000fc60000000000 */
[----:B------:R-:W-:Y:S05]  /*b050*/  BRA.DIV UR4, `(.L_x_304) ;  /* 0x00000006041c7947 */ /* 0x000fea000b800000 */
[----:B------:R-:W-:-:S13]  /*b060*/  ELECT P6, URZ, PT ;  /* 0x00000000003f782f */ /* 0x000fda00038c0000 */
.L_x_319:
[----:B------:R-:W-:Y:S04]  /*b070*/  BSSY B0, `(.L_x_305) ;  /* 0x0000022000007945 */ /* 0x000fe80003800000 */
[----:B------:R-:W-:Y:S05]  /*b080*/  @!P6 BRA `(.L_x_306) ;  /* 0x000000000080e947 */ /* 0x000fea0003800000 */
[----:B------:R-:W-:-:S04]  /*b090*/  LOP3.LUT R16, R16, 0x2, RZ, 0xfc, !PT ;  /* 0x0000000210107812 */ /* 0x000fc800078efcff */
[----:B------:R-:W-:-:S13]  /*b0a0*/  ISETP.NE.AND P0, PT, R16, 0x3, PT ;  /* 0x000000031000780c */ /* 0x000fda0003f05270 */
[----:B------:R-:W-:Y:S05]  /*b0b0*/  @!P0 BRA `(.L_x_307) ;  /* 0x0000000000048947 */ /* 0x000fea0003800000 */
[----:B------:R-:W-:Y:S01]  /*b0c0*/  BPT.TRAP 0x1 ;  /* 0x000000040000795c */ /* 0x000fe20000300000 */
.L_x_307:
[----:B------:R-:W0:Y:S01]  /*b0d0*/  S2R R3, SR_CgaCtaId ;  /* 0x0000000000037919 */ /* 0x000e220000008800 */
[----:B------:R-:W-:Y:S02]  /*b0e0*/  MOV R2, 0x400 ;  /* 0x0000040000027802 */ /* 0x000fe40000000f00 */
[----:B------:R-:W-:Y:S02]  /*b0f0*/  SHF.L.U32 R4, R0, 0x1f, RZ ;  /* 0x0000001f00047819 */ /* 0x000fe400000006ff */
[----:B0-----:R-:W-:-:S05]  /*b100*/  LEA R2, R3, R2, 0x18 ;  /* 0x0000000203027211 */ /* 0x001fca00078ec0ff */
[----:B------:R-:W-:-:S04]  /*b110*/  VIADD R2, R2, 0x18 ;  /* 0x0000001802027836 */ /* 0x000fc80000000000 */
[C---:B------:R-:W-:Y:S02]  /*b120*/  IMAD R9, R7.reuse, 0x8, R2 ;  /* 0x0000000807097824 */ /* 0x040fe400078e0202 */
[----:B------:R-:W-:Y:S02]  /*b130*/  VIADD R7, R7, 0x1 ;  /* 0x0000000107077836 */ /* 0x000fe40000000000 */
[----:B------:R-:W0:Y:S03]  /*b140*/  SYNCS.PHASECHK.TRANS64.TRYWAIT P0, [R9+URZ], R4 ;  /* 0x00000004090075a7 */ /* 0x000e26000800017f */
[----:B------:R-:W-:-:S04]  /*b150*/  ISETP.NE.AND P1, PT, R7, 0x3, PT ;  /* 0x000000030700780c */ /* 0x000fc80003f25270 */
[----:B------:R-:W-:Y:S02]  /*b160*/  SEL R3, RZ, 0x1, P1 ;  /* 0x00000001ff037807 */ /* 0x000fe40000800000 */
[----:B------:R-:W-:Y:S02]  /*b170*/  SEL R7, R7, RZ, P1 ;  /* 0x000000ff07077207 */ /* 0x000fe40000800000 */
[----:B------:R-:W-:-:S03]  /*b180*/  LOP3.LUT R11, R0, R3, RZ, 0x3c, !PT ;  /* 0x00000003000b7212 */ /* 0x000fc600078e3cff */
[----:B------:R-:W-:Y:S01]  /*b190*/  IMAD R6, R7, 0x8, R2 ;  /* 0x0000000807067824 */ /* 0x000fe200078e0202 */
[----:B------:R-:W-:Y:S01]  /*b1a0*/  SHF.L.U32 R5, R11, 0x1f, RZ ;  /* 0x0000001f0b057819 */ /* 0x000fe200000006ff */
[----:B0-----:R-:W-:Y:S06]  /*b1b0*/  @!P0 BRA `(.L_x_308) ;  /* 0x0000000000e48947 */ /* 0x001fec0003800000 */
.L_x_320:
[----:B------:R-:W1:Y:S01]  /*b1c0*/  SYNCS.PHASECHK.TRANS64.TRYWAIT P0, [R6+URZ], R5 ;  /* 0x00000005060075a7 */ /* 0x000e62000800017f */
[----:B------:R-:W-:-:S05]  /*b1d0*/  VIADD R0, R7, 0x1 ;  /* 0x0000000107007836 */ /* 0x000fca0000000000 */
[----:B------:R-:W-:-:S04]  /*b1e0*/  ISETP.NE.AND P1, PT, R0, 0x3, PT ;  /* 0x000000030000780c */ /* 0x000fc80003f25270 */
[----:B0-----:R-:W-:Y:S02]  /*b1f0*/  SEL R4, RZ, 0x1, P1 ;  /* 0x00000001ff047807 */ /* 0x001fe40000800000 */
[----:B------:R-:W-:Y:S02]  /*b200*/  SEL R3, R0, RZ, P1 ;  /* 0x000000ff00037207 */ /* 0x000fe40000800000 */
[----:B------:R-:W-:Y:S01]  /*b210*/  LOP3.LUT R0, R11, R4, RZ, 0x3c, !PT ;  /* 0x000000040b007212 */ /* 0x000fe200078e3cff */
[----:B-1----:R-:W-:Y:S06]  /*b220*/  @!P0 BRA `(.L_x_309) ;  /* 0x0000000000dc8947 */ /* 0x002fec0003800000 */
.L_x_321:
[----:B------:R-:W-:Y:S01]  /*b230*/  IMAD R3, R3, 0x8, R2 ;  /* 0x0000000803037824 */ /* 0x000fe200078e0202 */
[----:B------:R-:W-:-:S07]  /*b240*/  SHF.L.U32 R0, R0, 0x1f, RZ ;  /* 0x0000001f00007819 */ /* 0x000fce00000006ff */
.L_x_310:
[----:B-1----:R1:W2:Y:S02]  /*b250*/  SYNCS.PHASECHK.TRANS64.TRYWAIT P0, [R3+URZ], R0 ;  /* 0x00000000030075a7 */ /* 0x0022a4000800017f */
[----:B--2---:R-:W-:Y:S05]  /*b260*/  @!P0 NANOSLEEP.SYNCS 0x989680 ;  /* 0x009896800000895d */ /* 0x004fea0003900000 */
[----:B------:R-:W2:Y:S02]  /*b270*/  @!P0 SYNCS.PHASECHK.TRANS64 P0, [R3+URZ], R0 ;  /* 0x00000000030085a7 */ /* 0x000ea4000800007f */
[----:B--2---:R-:W-:Y:S05]  /*b280*/  @!P0 BRA `(.L_x_310) ;  /* 0xfffffffc00f08947 */ /* 0x004fea000383ffff */
.L_x_306:
[----:B------:R-:W-:Y:S05]  /*b290*/  BSYNC B0 ;  /* 0x0000000000007941 */ /* 0x000fea0003800000 */
.L_x_305:
[----:B------:R-:W-:Y:S05]  /*b2a0*/  EXIT ;  /* 0x000000000000794d */ /* 0x000fea0003800000 */
.L_x_15:
[----:B-1----:R1:W2:Y:S02]  /*b2b0*/  SYNCS.PHASECHK.TRANS64.TRYWAIT P0, [R159+URZ], R0 ;  /* 0x000000009f0075a7 */ /* 0x0022a4000800017f */
[----:B--2---:R-:W-:Y:S05]  /*b2c0*/  @!P0 NANOSLEEP.SYNCS 0x989680 ;  /* 0x009896800000895d */ /* 0x004fea0003900000 */
[----:B------:R-:W2:Y:S02]  /*b2d0*/  @!P0 SYNCS.PHASECHK.TRANS64 P0, [R159+URZ], R0 ;  /* 0x000000009f0085a7 */ /* 0x000ea4000800007f */
[----:B--2---:R-:W-:Y:S05]  /*b2e0*/  @!P0 BRA `(.L_x_15) ;  /* 0xfffffffc00f08947 */ /* 0x004fea000383ffff */
[----:B------:R-:W-:Y:S05]  /*b2f0*/  BRA `(.L_x_311) ;  /* 0xffffff6000587947 */ /* 0x000fea000383ffff */
.L_x_20:
[----:B--2---:R2:W3:Y:S02]  /*b300*/  SYNCS.PHASECHK.TRANS64.TRYWAIT P1, [R3+URZ], R0 ;  /* 0x00000000030075a7 */ /* 0x0044e4000802017f */
[----:B---3--:R-:W-:Y:S05]  /*b310*/  @!P1 NANOSLEEP.SYNCS 0x989680 ;  /* 0x009896800000995d */ /* 0x008fea0003900000 */
[----:B------:R-:W3:Y:S02]  /*b320*/  @!P1 SYNCS.PHASECHK.TRANS64 P1, [R3+URZ], R0 ;  /* 0x00000000030095a7 */ /* 0x000ee4000802007f */
[----:B---3--:R-:W-:Y:S05]  /*b330*/  @!P1 BRA `(.L_x_20) ;  /* 0xfffffffc00f09947 */ /* 0x008fea000383ffff */
[----:B------:R-:W-:Y:S05]  /*b340*/  BRA `(.L_x_19) ;  /* 0xffffff6000c47947 */ /* 0x000fea000383ffff */
.L_x_25:
[----:B--2---:R-:W-:-:S04]  /*b350*/  IMAD.U32 R4, RZ, RZ, UR4 ;  /* 0x00000004ff047e24 */ /* 0x004fc8000f8e00ff */
[----:B------:R2:W3:Y:S03]  /*b360*/  SYNCS.PHASECHK.TRANS64.TRYWAIT P1, [R4+URZ], R3 ;  /* 0x00000003040075a7 */ /* 0x0004e6000802017f */
[----:B---3--:R-:W-:Y:S05]  /*b370*/  @!P1 NANOSLEEP.SYNCS 0x989680 ;  /* 0x009896800000995d */ /* 0x008fea0003900000 */
[----:B------:R-:W3:Y:S02]  /*b380*/  @!P1 SYNCS.PHASECHK.TRANS64 P1, [R4+URZ], R3 ;  /* 0x00000003040095a7 */ /* 0x000ee4000802007f */
[----:B---3--:R-:W-:Y:S05]  /*b390*/  @!P1 BRA `(.L_x_25) ;  /* 0xfffffffc00ec9947 */ /* 0x008fea000383ffff */
[----:B------:R-:W-:Y:S05]  /*b3a0*/  BRA `(.L_x_24) ;  /* 0xffffff6400a07947 */ /* 0x000fea000383ffff */
.L_x_31:
[----:B-1----:R1:W2:Y:S02]  /*b3b0*/  SYNCS.PHASECHK.TRANS64.TRYWAIT P0, [R159+URZ+0x10], R0 ;  /* 0x000010009f0075a7 */ /* 0x0022a4000800017f */
[----:B--2---:R-:W-:Y:S05]  /*b3c0*/  @!P0 NANOSLEEP.SYNCS 0x989680 ;  /* 0x009896800000895d */ /* 0x004fea0003900000 */
[----:B------:R-:W2:Y:S02]  /*b3d0*/  @!P0 SYNCS.PHASECHK.TRANS64 P0, [R159+URZ+0x10], R0 ;  /* 0x000010009f0085a7 */ /* 0x000ea4000800007f */
[----:B--2---:R-:W-:Y:S05]  /*b3e0*/  @!P0 BRA `(.L_x_31) ;  /* 0xfffffffc00f08947 */ /* 0x004fea000383ffff */
[----:B------:R-:W-:Y:S05]  /*b3f0*/  BRA `(.L_x_312) ;  /* 0xffffff6800e47947 */ /* 0x000fea000383ffff */
.L_x_292:
[----:B------:R-:W-:Y:S01]  /*b400*/  BSSY B1, `(.L_x_313) ;  /* 0x0000006000017945 */ /* 0x000fe20003800000 */
[----:B------:R-:W-:-:S07]  /*b410*/  IMAD.MOV.U32 R15, RZ, RZ, -0x1 ;  /* 0xffffffffff0f7424 */ /* 0x000fce00078e00ff */
[----:B-----5:R-:W-:Y:S05]  /*b420*/  WARPSYNC.COLLECTIVE R15, `(.L_x_314) ;  /* 0x000000000f0c7348 */ /* 0x020fea0003c00000 */
[----:B------:R-:W-:Y:S02]  /*b430*/  ELECT P6, UR62, PT ;  /* 0x00000000003e782f */ /* 0x000fe400038c0000 */
[----:B------:R-:W-:Y:S01]  /*b440*/  MOV R14, UR62 ;  /* 0x0000003e000e7c02 */ /* 0x000fe20008000f00 */
[----:B-----5:R-:W-:Y:S10]  /*b450*/  ENDCOLLECTIVE ;  /* 0x000000000000791b */ /* 0x020ff40003800000 */
.L_x_314:
[----:B------:R-:W-:Y:S05]  /*b460*/  BSYNC B1 ;  /* 0x0000000000017941 */ /* 0x000fea0003800000 */
.L_x_313:
[----:B------:R-:W-:Y:S05]  /*b470*/  BRA `(.L_x_315) ;  /* 0xfffffff000287947 */ /* 0x000fea000383ffff */
.L_x_295:
[----:B0-----:R0:W1:Y:S02]  /*b480*/  SYNCS.PHASECHK.TRANS64.TRYWAIT P1, [R10+URZ+0x18], R5 ;  /* 0x000018050a0075a7 */ /* 0x001064000802017f */
[----:B-1----:R-:W-:Y:S05]  /*b490*/  @!P1 NANOSLEEP.SYNCS 0x989680 ;  /* 0x009896800000995d */ /* 0x002fea0003900000 */
[----:B------:R-:W1:Y:S02]  /*b4a0*/  @!P1 SYNCS.PHASECHK.TRANS64 P1, [R10+URZ+0x18], R5 ;  /* 0x000018050a0095a7 */ /* 0x000e64000802007f */
[----:B-1----:R-:W-:Y:S05]  /*b4b0*/  @!P1 BRA `(.L_x_295) ;  /* 0xfffffffc00f09947 */ /* 0x002fea000383ffff */
[----:B------:R-:W-:Y:S05]  /*b4c0*/  BRA `(.L_x_316) ;  /* 0xfffffff0005c7947 */ /* 0x000fea000383ffff */
.L_x_304:
[----:B------:R-:W-:Y:S01]  /*b4d0*/  BSSY B0, `(.L_x_317) ;  /* 0x0000006000007945 */ /* 0x000fe20003800000 */
[----:B------:R-:W-:-:S07]  /*b4e0*/  IMAD.MOV.U32 R15, RZ, RZ, -0x1 ;  /* 0xffffffffff0f7424 */ /* 0x000fce00078e00ff */
[----:B-----5:R-:W-:Y:S05]  /*b4f0*/  WARPSYNC.COLLECTIVE R15, `(.L_x_318) ;  /* 0x000000000f0c7348 */ /* 0x020fea0003c00000 */
[----:B------:R-:W-:Y:S02]  /*b500*/  ELECT P6, UR62, PT ;  /* 0x00000000003e782f */ /* 0x000fe400038c0000 */
[----:B------:R-:W-:Y:S01]  /*b510*/  MOV R14, UR62 ;  /* 0x0000003e000e7c02 */ /* 0x000fe20008000f00 */
[----:B-----5:R-:W-:Y:S10]  /*b520*/  ENDCOLLECTIVE ;  /* 0x000000000000791b */ /* 0x020ff40003800000 */
.L_x_318:
[----:B------:R-:W-:Y:S05]  /*b530*/  BSYNC B0 ;  /* 0x0000000000007941 */ /* 0x000fea0003800000 */
.L_x_317:
[----:B------:R-:W-:Y:S05]  /*b540*/  BRA `(.L_x_319) ;  /* 0xfffffff800c87947 */ /* 0x000fea000383ffff */
.L_x_308:
[----:B0-----:R0:W1:Y:S02]  /*b550*/  SYNCS.PHASECHK.TRANS64.TRYWAIT P0, [R9+URZ], R4 ;  /* 0x00000004090075a7 */ /* 0x001064000800017f */
[----:B-1----:R-:W-:Y:S05]  /*b560*/  @!P0 NANOSLEEP.SYNCS 0x989680 ;  /* 0x009896800000895d */ /* 0x002fea0003900000 */
[----:B------:R-:W1:Y:S02]  /*b570*/  @!P0 SYNCS.PHASECHK.TRANS64 P0, [R9+URZ], R4 ;  /* 0x00000004090085a7 */ /* 0x000e64000800007f */
[----:B-1----:R-:W-:Y:S05]  /*b580*/  @!P0 BRA `(.L_x_308) ;  /* 0xfffffffc00f08947 */ /* 0x002fea000383ffff */
[----:B------:R-:W-:Y:S05]  /*b590*/  BRA `(.L_x_320) ;  /* 0xfffffffc00087947 */ /* 0x000fea000383ffff */
.L_x_309:
[----:B0-----:R0:W1:Y:S02]  /*b5a0*/  SYNCS.PHASECHK.TRANS64.TRYWAIT P0, [R6+URZ], R5 ;  /* 0x00000005060075a7 */ /* 0x001064000800017f */
[----:B-1----:R-:W-:Y:S05]  /*b5b0*/  @!P0 NANOSLEEP.SYNCS 0x989680 ;  /* 0x009896800000895d */ /* 0x002fea0003900000 */
[----:B------:R-:W1:Y:S02]  /*b5c0*/  @!P0 SYNCS.PHASECHK.TRANS64 P0, [R6+URZ], R5 ;  /* 0x00000005060085a7 */ /* 0x000e64000800007f */
[----:B-1----:R-:W-:Y:S05]  /*b5d0*/  @!P0 BRA `(.L_x_309) ;  /* 0xfffffffc00f08947 */ /* 0x002fea000383ffff */
[----:B------:R-:W-:Y:S05]  /*b5e0*/  BRA `(.L_x_321) ;  /* 0xfffffffc00107947 */ /* 0x000fea000383ffff */
.L_x_322:
[----:B------:R-:W-:-:S00]  /*b5f0*/  BRA `(.L_x_322) ;  /* 0xfffffffc00fc7947 */ /* 0x000fc0000383ffff */
[----:B------:R-:W-:-:S00]  /*b600*/  NOP ;  /* 0x0000000000007918 */ /* 0x000fc00000000000 */
[----:B------:R-:W-:-:S00]  /*b610*/  NOP ;  /* 0x0000000000007918 */ /* 0x000fc00000000000 */
[----:B------:R-:W-:-:S00]  /*b620*/  NOP ;  /* 0x0000000000007918 */ /* 0x000fc00000000000 */
[----:B------:R-:W-:-:S00]  /*b630*/  NOP ;  /* 0x0000000000007918 */ /* 0x000fc00000000000 */
[----:B------:R-:W-:-:S00]  /*b640*/  NOP ;  /* 0x0000000000007918 */ /* 0x000fc00000000000 */
[----:B------:R-:W-:-:S00]  /*b650*/  NOP ;  /* 0x0000000000007918 */ /* 0x000fc00000000000 */
[----:B------:R-:W-:-:S00]  /*b660*/  NOP ;  /* 0x0000000000007918 */ /* 0x000fc00000000000 */
[----:B------:R-:W-:-:S00]  /*b670*/  NOP ;  /* 0x0000000000007918 */ /* 0x000fc00000000000 */
.L_x_323:


//--------------------- .nv.global.init           --------------------------
	.section	.nv.global.init,"aw",@progbits
.nv.global.init:
	.type		$str$22,@object
	.size		$str$22,($str$23 - $str$22)
$str$22:
        /*0000*/ 	.byte	0x6b, 0x5f, 0x74, 0x69, 0x6c, 0x65, 0x5f, 0x63, 0x6f, 0x75, 0x6e, 0x74, 0x20, 0x3e, 0x3d, 0x20
        /*0010*/ 	.byte	0x31, 0x00
	.type		$str$23,@object
	.size		$str$23,(__unnamed_1 - $str$23)
$str$23:
        /*0012*/ 	.byte	0x2f, 0x74, 0x6d, 0x70, 0x2f, 0x63, 0x75, 0x74, 0x6c, 0x61, 0x73, 0x73, 0x5f, 0x73, 0x77, 0x65
        /*0022*/ 	.byte	0x65, 0x70, 0x5f, 0x73, 0x72, 0x63, 0x2f, 0x69, 0x6e, 0x63, 0x6c, 0x75, 0x64, 0x65, 0x2f, 0x63
        /*0032*/ 	.byte	0x75, 0x74, 0x6c, 0x61, 0x73, 0x73, 0x2f, 0x67, 0x65, 0x6d, 0x6d, 0x2f, 0x63, 0x6f, 0x6c, 0x6c
        /*0042*/ 	.byte	0x65, 0x63, 0x74, 0x69, 0x76, 0x65, 0x2f, 0x73, 0x6d, 0x39, 0x30, 0x5f, 0x6d, 0x6d, 0x61, 0x5f
        /*0052*/ 	.byte	0x74, 0x6d, 0x61, 0x5f, 0x67, 0x6d, 0x6d, 0x61, 0x5f, 0x73, 0x73, 0x5f, 0x77, 0x61, 0x72, 0x70
        /*0062*/ 	.byte	0x73, 0x70, 0x65, 0x63, 0x69, 0x61, 0x6c, 0x69, 0x7a, 0x65, 0x64, 0x2e, 0x68, 0x70, 0x70, 0x00
	.type		__unnamed_1,@object
	.size		__unnamed_1,(.L_0 - __unnamed_1)
__unnamed_1:
        /*0072*/ 	.byte	0x76, 0x6f, 0x69, 0x64, 0x20, 0x63, 0x75, 0x74, 0x6c, 0x61, 0x73, 0x73, 0x3a, 0x3a, 0x67, 0x65
        /* <DEDUP_REMOVED lines=179> */
        /*0bb2*/ 	.byte	0x65, 0x6e, 0x74, 0x69, 0x74, 0x79, 0x5d, 0x00
.L_0:


//--------------------- .nv.shared._ZN7cutlass13device_kernelINS_4gemm6kernel13GemmUniversalIN4cute5tupleIJiiiiEEENS1_10collective13CollectiveMmaINS1_34MainloopSm90TmaGmmaWarpSpecializedILi3ENS5_IJNS4_1CILi1EEESB_SB_EEENS1_32KernelTmaWarpSpecializedPingpongEEENS5_IJNSA_ILi64EEENSA_ILi256EEESF_EEENS_6half_tENS5_IJlSB_lEEESI_SJ_NS4_8TiledMMAINS4_8MMA_AtomIJNS4_4SM904GMMA26MMA_64x256x16_F32F16F16_SSILNSN_5MajorE0ELSP_0ELNSN_7ScaleInE1ELSQ_1EEEEEENS4_6LayoutISC_NS5_IJNSA_ILi0EEESU_SU_EEEEENS5_IJNS4_10UnderscoreESX_SX_EEEEENS4_13SM90_TMA_LOADENS4_14ComposedLayoutINS4_7SwizzleILi3ELi4ELi3EEENS4_18smem_ptr_flag_bitsILi16EEENST_INS5_IJNSA_ILi8EEESF_EEENS5_IJSF_SB_EEEEEEEvNS4_8identityES10_S1A_vS1B_EENS_8epilogue10collective6detail29Sm90TmaWarpSpecializedAdapterINS1E_15DefaultEpilogueISI_SJ_SJ_NS1D_6thread17LinearCombinationISI_Li1EffLNS1I_9ScaleType4KindE0ELNS_15FloatRoundStyleE2ESI_EENS1_15EpilogueDefaultEEEEEvvEEEEvNT_6ParamsE --------------------------
	.section	.nv.shared._ZN7cutlass13device_kernelINS_4gemm6kernel13GemmUniversalIN4cute5tupleIJiiiiEEENS1_10collective13CollectiveMmaINS1_34MainloopSm90TmaGmmaWarpSpecializedILi3ENS5_IJNS4_1CILi1EEESB_SB_EEENS1_32KernelTmaWarpSpecializedPingpongEEENS5_IJNSA_ILi64EEENSA_ILi256EEESF_EEENS_6half_tENS5_IJlSB_lEEESI_SJ_NS4_8TiledMMAINS4_8MMA_AtomIJNS4_4SM904GMMA26MMA_64x256x16_F32F16F16_SSILNSN_5MajorE0ELSP_0ELNSN_7ScaleInE1ELSQ_1EEEEEENS4_6LayoutISC_NS5_IJNSA_ILi0EEESU_SU_EEEEENS5_IJNS4_10UnderscoreESX_SX_EEEEENS4_13SM90_TMA_LOADENS4_14ComposedLayoutINS4_7SwizzleILi3ELi4ELi3EEENS4_18smem_ptr_flag_bitsILi16EEENST_INS5_IJNSA_ILi8EEESF_EEENS5_IJSF_SB_EEEEEEEvNS4_8identityES10_S1A_vS1B_EENS_8epilogue10collective6detail29Sm90TmaWarpSpecializedAdapterINS1E_15DefaultEpilogueISI_SJ_SJ_NS1D_6thread17LinearCombinationISI_Li1EffLNS1I_9ScaleType4KindE0ELNS_15FloatRoundStyleE2ESI_EENS1_15EpilogueDefaultEEEEEvvEEEEvNT_6ParamsE,"aw",@nobits
	.sectionflags	@""
	.align	16
	.zero		1024


//--------------------- .nv.shared.reserved.0     --------------------------
	.section	.nv.shared.reserved.0,"aw",@nobits
	.weak		__nv_reservedSMEM_offset_0_alias
	.size		__nv_reservedSMEM_offset_0_alias, 0, 0
	.other		__nv_reservedSMEM_offset_0_alias,@"STO_CUDA_RESERVED_SHARED STV_DEFAULT"
__nv_reservedSMEM_offset_0_alias:
	.zero		0


//--------------------- .nv.global                --------------------------
	.section	.nv.global,"aw",@nobits
.nv.global:
	.type		_ZN39_INTERNAL_676741f3_4_k_cu_eb3339e0_28904cute1_E,@object
	.size		_ZN39_INTERNAL_676741f3_4_k_cu_eb3339e0_28904cute1_E,(_ZN39_INTERNAL_676741f3_4_k_cu_eb3339e0_28904cuda3std3__45__cpo6cbeginE - _ZN39_INTERNAL_676741f3_4_k_cu_eb3339e0_28904cute1_E)
_ZN39_INTERNAL_676741f3_4_k_cu_eb3339e0_28904cute1_E:
	.zero		1
	.type		_ZN39_INTERNAL_676741f3_4_k_cu_eb3339e0_28904cuda3std3__45__cpo6cbeginE,@object
	.size		_ZN39_INTERNAL_676741f3_4_k_cu_eb3339e0_28904cuda3std3__45__cpo6cbeginE,(_ZN39_INTERNAL_676741f3_4_k_cu_eb3339e0_28904cuda3std3__48in_placeE - _ZN39_INTERNAL_676741f3_4_k_cu_eb3339e0_28904cuda3std3__45__cpo6cbeginE)
_ZN39_INTERNAL_676741f3_4_k_cu_eb3339e0_28904cuda3std3__45__cpo6cbeginE:
	.zero		1
	.type		_ZN39_INTERNAL_676741f3_4_k_cu_eb3339e0_28904cuda3std3__48in_placeE,@object
	.size		_ZN39_INTERNAL_676741f3_4_k_cu_eb3339e0_28904cuda3std3__48in_placeE,(_ZN39_INTERNAL_676741f3_4_k_cu_eb3339e0_28904cuda3std6ranges3__45__cpo9iter_moveE - _ZN39_INTERNAL_676741f3_4_k_cu_eb3339e0_28904cuda3std3__48in_placeE)
_ZN39_INTERNAL_676741f3_4_k_cu_eb3339e0_28904cuda3std3__48in_placeE:
	.zero		1
	.type		_ZN39_INTERNAL_676741f3_4_k_cu_eb3339e0_28904cuda3std6ranges3__45__cpo9iter_moveE,@object
	.size		_ZN39_INTERNAL_676741f3_4_k_cu_eb3339e0_28904cuda3std6ranges3__45__cpo9iter_moveE,(_ZN39_INTERNAL_676741f3_4_k_cu_eb3339e0_28904cuda3std3__45__cpo5beginE - _ZN39_INTERNAL_676741f3_4_k_cu_eb3339e0_28904cuda3std6ranges3__45__cpo9iter_moveE)
_ZN39_INTERNAL_676741f3_4_k_cu_eb3339e0_28904cuda3std6ranges3__45__cpo9iter_moveE:
	.zero		1
	.type		_ZN39_INTERNAL_676741f3_4_k_cu_eb3339e0_28904cuda3std3__45__cpo5beginE,@object
	.size		_ZN39_INTERNAL_676741f3_4_k_cu_eb3339e0_28904cuda3std3__45__cpo5beginE,(_ZN39_INTERNAL_676741f3_4_k_cu_eb3339e0_28904cuda3std3__441_GLOBAL__N__676741f3_4_k_cu_eb3339e0_28906ignoreE - _ZN39_INTERNAL_676741f3_4_k_cu_eb3339e0_28904cuda3std3__45__cpo5beginE)
_ZN39_INTERNAL_676741f3_4_k_cu_eb3339e0_28904cuda3std3__45__cpo5beginE:
	.zero		1
	.type		_ZN39_INTERNAL_676741f3_4_k_cu_eb3339e0_28904cuda3std3__441_GLOBAL__N__676741f3_4_k_cu_eb3339e0_28906ignoreE,@object
	.size		_ZN39_INTERNAL_676741f3_4_k_cu_eb3339e0_28904cuda3std3__441_GLOBAL__N__676741f3_4_k_cu_eb3339e0_28906ignoreE,(_ZN39_INTERNAL_676741f3_4_k_cu_eb3339e0_28904cute7productE - _ZN39_INTERNAL_676741f3_4_k_cu_eb3339e0_28904cuda3std3__441_GLOBAL__N__676741f3_4_k_cu_eb3339e0_28906ignoreE)
_ZN39_INTERNAL_676741f3_4_k_cu_eb3339e0_28904cuda3std3__441_GLOBAL__N__676741f3_4_k_cu_eb3339e0_28906ignoreE:
	.zero		1
	.type		_ZN39_INTERNAL_676741f3_4_k_cu_eb3339e0_28904cute7productE,@object
	.size		_ZN39_INTERNAL_676741f3_4_k_cu_eb3339e0_28904cute7productE,(_ZN39_INTERNAL_676741f3_4_k_cu_eb3339e0_28904cuda3std3__45__cpo3endE - _ZN39_INTERNAL_676741f3_4_k_cu_eb3339e0_28904cute7productE)
_ZN39_INTERNAL_676741f3_4_k_cu_eb3339e0_28904cute7productE:
	.zero		1
	.type		_ZN39_INTERNAL_676741f3_4_k_cu_eb3339e0_28904cuda3std3__45__cpo3endE,@object
	.size		_ZN39_INTERNAL_676741f3_4_k_cu_eb3339e0_28904cuda3std3__45__cpo3endE,(_ZN39_INTERNAL_676741f3_4_k_cu_eb3339e0_28904cuda3std3__419piecewise_constructE - _ZN39_INTERNAL_676741f3_4_k_cu_eb3339e0_28904cuda3std3__45__cpo3endE)
_ZN39_INTERNAL_676741f3_4_k_cu_eb3339e0_28904cuda3std3__45__cpo3endE:
	.zero		1
	.type		_ZN39_INTERNAL_676741f3_4_k_cu_eb3339e0_28904cuda3std3__419piecewise_constructE,@object
	.size		_ZN39_INTERNAL_676741f3_4_k_cu_eb3339e0_28904cuda3std3__419piecewise_constructE,(_ZN39_INTERNAL_676741f3_4_k_cu_eb3339e0_28904cuda3std3__45__cpo4cendE - _ZN39_INTERNAL_676741f3_4_k_cu_eb3339e0_28904cuda3std3__419piecewise_constructE)
_ZN39_INTERNAL_676741f3_4_k_cu_eb3339e0_28904cuda3std3__419piecewise_constructE:
	.zero		1
	.type		_ZN39_INTERNAL_676741f3_4_k_cu_eb3339e0_28904cuda3std3__45__cpo4cendE,@object
	.size		_ZN39_INTERNAL_676741f3_4_k_cu_eb3339e0_28904cuda3std3__45__cpo4cendE,(_ZN39_INTERNAL_676741f3_4_k_cu_eb3339e0_28904cuda3std6ranges3__45__cpo4swapE - _ZN39_INTERNAL_676741f3_4_k_cu_eb3339e0_28904cuda3std3__45__cpo4cendE)
_ZN39_INTERNAL_676741f3_4_k_cu_eb3339e0_28904cuda3std3__45__cpo4cendE:
	.zero		1
	.type		_ZN39_INTERNAL_676741f3_4_k_cu_eb3339e0_28904cuda3std6ranges3__45__cpo4swapE,@object
	.size		_ZN39_INTERNAL_676741f3_4_k_cu_eb3339e0_28904cuda3std6ranges3__45__cpo4swapE,(.L_8 - _ZN39_INTERNAL_676741f3_4_k_cu_eb3339e0_28904cuda3std6ranges3__45__cpo4swapE)
_ZN39_INTERNAL_676741f3_4_k_cu_eb3339e0_28904cuda3std6ranges3__45__cpo4swapE:
	.zero		1
.L_8:


//--------------------- .nv.constant0._ZN7cutlass13device_kernelINS_4gemm6kernel13GemmUniversalIN4cute5tupleIJiiiiEEENS1_10collective13CollectiveMmaINS1_34MainloopSm90TmaGmmaWarpSpecializedILi3ENS5_IJNS4_1CILi1EEESB_SB_EEENS1_32KernelTmaWarpSpecializedPingpongEEENS5_IJNSA_ILi64EEENSA_ILi256EEESF_EEENS_6half_tENS5_IJlSB_lEEESI_SJ_NS4_8TiledMMAINS4_8MMA_AtomIJNS4_4SM904GMMA26MMA_64x256x16_F32F16F16_SSILNSN_5MajorE0ELSP_0ELNSN_7ScaleInE1ELSQ_1EEEEEENS4_6LayoutISC_NS5_IJNSA_ILi0EEESU_SU_EEEEENS5_IJNS4_10UnderscoreESX_SX_EEEEENS4_13SM90_TMA_LOADENS4_14ComposedLayoutINS4_7SwizzleILi3ELi4ELi3EEENS4_18smem_ptr_flag_bitsILi16EEENST_INS5_IJNSA_ILi8EEESF_EEENS5_IJSF_SB_EEEEEEEvNS4_8identityES10_S1A_vS1B_EENS_8epilogue10collective6detail29Sm90TmaWarpSpecializedAdapterINS1E_15DefaultEpilogueISI_SJ_SJ_NS1D_6thread17LinearCombinationISI_Li1EffLNS1I_9ScaleType4KindE0ELNS_15FloatRoundStyleE2ESI_EENS1_15EpilogueDefaultEEEEEvvEEEEvNT_6ParamsE --------------------------
	.section	.nv.constant0._ZN7cutlass13device_kernelINS_4gemm6kernel13GemmUniversalIN4cute5tupleIJiiiiEEENS1_10collective13CollectiveMmaINS1_34MainloopSm90TmaGmmaWarpSpecializedILi3ENS5_IJNS4_1CILi1EEESB_SB_EEENS1_32KernelTmaWarpSpecializedPingpongEEENS5_IJNSA_ILi64EEENSA_ILi256EEESF_EEENS_6half_tENS5_IJlSB_lEEESI_SJ_NS4_8TiledMMAINS4_8MMA_AtomIJNS4_4SM904GMMA26MMA_64x256x16_F32F16F16_SSILNSN_5MajorE0ELSP_0ELNSN_7ScaleInE1ELSQ_1EEEEEENS4_6LayoutISC_NS5_IJNSA_ILi0EEESU_SU_EEEEENS5_IJNS4_10UnderscoreESX_SX_EEEEENS4_13SM90_TMA_LOADENS4_14ComposedLayoutINS4_7SwizzleILi3ELi4ELi3EEENS4_18smem_ptr_flag_bitsILi16EEENST_INS5_IJNSA_ILi8EEESF_EEENS5_IJSF_SB_EEEEEEEvNS4_8identityES10_S1A_vS1B_EENS_8epilogue10collective6detail29Sm90TmaWarpSpecializedAdapterINS1E_15DefaultEpilogueISI_SJ_SJ_NS1D_6thread17LinearCombinationISI_Li1EffLNS1I_9ScaleType4KindE0ELNS_15FloatRoundStyleE2ESI_EENS1_15EpilogueDefaultEEEEEvvEEEEvNT_6ParamsE,"a",@progbits
	.sectionflags	@""
	.align	4
.nv.constant0._ZN7cutlass13device_kernelINS_4gemm6kernel13GemmUniversalIN4cute5tupleIJiiiiEEENS1_10collective13CollectiveMmaINS1_34MainloopSm90TmaGmmaWarpSpecializedILi3ENS5_IJNS4_1CILi1EEESB_SB_EEENS1_32KernelTmaWarpSpecializedPingpongEEENS5_IJNSA_ILi64EEENSA_ILi256EEESF_EEENS_6half_tENS5_IJlSB_lEEESI_SJ_NS4_8TiledMMAINS4_8MMA_AtomIJNS4_4SM904GMMA26MMA_64x256x16_F32F16F16_SSILNSN_5MajorE0ELSP_0ELNSN_7ScaleInE1ELSQ_1EEEEEENS4_6LayoutISC_NS5_IJNSA_ILi0EEESU_SU_EEEEENS5_IJNS4_10UnderscoreESX_SX_EEEEENS4_13SM90_TMA_LOADENS4_14ComposedLayoutINS4_7SwizzleILi3ELi4ELi3EEENS4_18smem_ptr_flag_bitsILi16EEENST_INS5_IJNSA_ILi8EEESF_EEENS5_IJSF_SB_EEEEEEEvNS4_8identityES10_S1A_vS1B_EENS_8epilogue10collective6detail29Sm90TmaWarpSpecializedAdapterINS1E_15DefaultEpilogueISI_SJ_SJ_NS1D_6thread17LinearCombinationISI_Li1EffLNS1I_9ScaleType4KindE0ELNS_15FloatRoundStyleE2ESI_EENS1_15EpilogueDefaultEEEEEvvEEEEvNT_6ParamsE:
	.zero		1664


//--------------------- SYMBOLS --------------------------

	.type		.nv.reservedSmem.offset0,@object
	.size		.nv.reservedSmem.offset0,0x4
	.type		__assertfail,@function
